//
// Generated by NVIDIA NVVM Compiler
//
// Compiler Build ID: CL-36424714
// Cuda compilation tools, release 13.0, V13.0.88
// Based on NVVM 20.0.0
//

.version 9.0
.target sm_100
.address_size 64

	// .globl	_Z14MatrixMultiplyiiiPfiS_iS_i
// _ZZ14MatrixMultiplyiiiPfiS_iS_iE6ABlock has been demoted
// _ZZ14MatrixMultiplyiiiPfiS_iS_iE6BBlock has been demoted
.global .align 4 .b8 __cudart_i2opi_f[24] = {65, 144, 67, 60, 153, 149, 98, 219, 192, 221, 52, 245, 209, 87, 39, 252, 41, 21, 68, 78, 110, 131, 249, 162};

.visible .entry _Z14MatrixMultiplyiiiPfiS_iS_i(
	.param .u32 _Z14MatrixMultiplyiiiPfiS_iS_i_param_0,
	.param .u32 _Z14MatrixMultiplyiiiPfiS_iS_i_param_1,
	.param .u32 _Z14MatrixMultiplyiiiPfiS_iS_i_param_2,
	.param .u64 .ptr .align 1 _Z14MatrixMultiplyiiiPfiS_iS_i_param_3,
	.param .u32 _Z14MatrixMultiplyiiiPfiS_iS_i_param_4,
	.param .u64 .ptr .align 1 _Z14MatrixMultiplyiiiPfiS_iS_i_param_5,
	.param .u32 _Z14MatrixMultiplyiiiPfiS_iS_i_param_6,
	.param .u64 .ptr .align 1 _Z14MatrixMultiplyiiiPfiS_iS_i_param_7,
	.param .u32 _Z14MatrixMultiplyiiiPfiS_iS_i_param_8
)
{
	.reg .pred 	%p<28>;
	.reg .b32 	%r<121>;
	.reg .b32 	%f<75>;
	.reg .b64 	%rd<13>;
	// demoted variable
	.shared .align 4 .b8 _ZZ14MatrixMultiplyiiiPfiS_iS_iE6ABlock[4096];
	// demoted variable
	.shared .align 4 .b8 _ZZ14MatrixMultiplyiiiPfiS_iS_iE6BBlock[4096];
	ld.param.u32 	%r53, [_Z14MatrixMultiplyiiiPfiS_iS_i_param_0];
	ld.param.u32 	%r54, [_Z14MatrixMultiplyiiiPfiS_iS_i_param_1];
	ld.param.u32 	%r49, [_Z14MatrixMultiplyiiiPfiS_iS_i_param_2];
	ld.param.u64 	%rd3, [_Z14MatrixMultiplyiiiPfiS_iS_i_param_3];
	ld.param.u32 	%r50, [_Z14MatrixMultiplyiiiPfiS_iS_i_param_4];
	ld.param.u64 	%rd4, [_Z14MatrixMultiplyiiiPfiS_iS_i_param_5];
	ld.param.u32 	%r51, [_Z14MatrixMultiplyiiiPfiS_iS_i_param_6];
	ld.param.u64 	%rd5, [_Z14MatrixMultiplyiiiPfiS_iS_i_param_7];
	ld.param.u32 	%r52, [_Z14MatrixMultiplyiiiPfiS_iS_i_param_8];
	mov.u32 	%r1, %tid.x;
	mov.u32 	%r2, %tid.y;
	mov.u32 	%r55, %ctaid.x;
	mov.u32 	%r56, %ctaid.y;
	shl.b32 	%r57, %r55, 5;
	shl.b32 	%r58, %r56, 5;
	add.s32 	%r3, %r57, %r1;
	add.s32 	%r59, %r58, %r2;
	shl.b32 	%r5, %r1, 5;
	add.s32 	%r60, %r57, 32;
	min.s32 	%r6, %r53, %r60;
	add.s32 	%r61, %r58, 32;
	min.s32 	%r62, %r54, %r61;
	setp.ge.s32 	%p2, %r3, %r6;
	setp.ge.s32 	%p3, %r59, %r62;
	and.pred  	%p4, %p2, %p3;
	@%p4 bra 	$L__BB0_22;
	mul.lo.s32 	%r8, %r50, %r3;
	mul.lo.s32 	%r9, %r51, %r1;
	setp.lt.s32 	%p5, %r49, 1;
	mov.f32 	%f73, 0f00000000;
	@%p5 bra 	$L__BB0_20;
	setp.ge.s32 	%p6, %r59, %r62;
	setp.ge.s32 	%p7, %r3, %r6;
	or.pred  	%p1, %p7, %p6;
	shl.b32 	%r10, %r51, 5;
	cvta.to.global.u64 	%rd1, %rd3;
	cvta.to.global.u64 	%rd2, %rd4;
	add.s32 	%r109, %r9, %r59;
	add.s32 	%r110, %r8, %r2;
	mov.f32 	%f73, 0f00000000;
	mov.b32 	%r107, 0;
	mov.u32 	%r108, %r107;
$L__BB0_3:
	mov.u32 	%r14, %r108;
	setp.ge.s32 	%p8, %r3, %r6;
	add.s32 	%r108, %r14, 32;
	min.s32 	%r18, %r49, %r108;
	and.b32  	%r19, %r18, 3;
	and.b32  	%r20, %r18, 7;
	shl.b32 	%r21, %r107, 5;
	sub.s32 	%r22, %r18, %r21;
	sub.s32 	%r23, %r18, %r14;
	setp.ge.s32 	%p9, %r2, %r23;
	or.pred  	%p10, %p8, %p9;
	@%p10 bra 	$L__BB0_5;
	mul.wide.s32 	%rd6, %r110, 4;
	add.s64 	%rd7, %rd1, %rd6;
	ld.global.f32 	%f17, [%rd7];
	add.s32 	%r65, %r5, %r2;
	shl.b32 	%r66, %r65, 2;
	mov.u32 	%r67, _ZZ14MatrixMultiplyiiiPfiS_iS_iE6ABlock;
	add.s32 	%r68, %r67, %r66;
	st.shared.f32 	[%r68], %f17;
$L__BB0_5:
	setp.ge.s32 	%p11, %r59, %r62;
	setp.ge.s32 	%p12, %r1, %r23;
	or.pred  	%p13, %p11, %p12;
	@%p13 bra 	$L__BB0_7;
	mul.wide.s32 	%rd8, %r109, 4;
	add.s64 	%rd9, %rd2, %rd8;
	ld.global.f32 	%f18, [%rd9];
	add.s32 	%r70, %r5, %r2;
	shl.b32 	%r71, %r70, 2;
	mov.u32 	%r72, _ZZ14MatrixMultiplyiiiPfiS_iS_iE6BBlock;
	add.s32 	%r73, %r72, %r71;
	st.shared.f32 	[%r73], %f18;
$L__BB0_7:
	bar.sync 	0;
	setp.lt.s32 	%p14, %r23, 1;
	or.pred  	%p15, %p1, %p14;
	@%p15 bra 	$L__BB0_19;
	add.s32 	%r75, %r22, -1;
	setp.lt.u32 	%p16, %r75, 7;
	mov.b32 	%r117, 0;
	mov.u32 	%r116, %r2;
	@%p16 bra 	$L__BB0_11;
	shl.b32 	%r76, %r2, 2;
	mov.u32 	%r77, _ZZ14MatrixMultiplyiiiPfiS_iS_iE6BBlock;
	add.s32 	%r78, %r76, %r77;
	add.s32 	%r112, %r78, 512;
	shl.b32 	%r79, %r1, 7;
	mov.u32 	%r80, _ZZ14MatrixMultiplyiiiPfiS_iS_iE6ABlock;
	add.s32 	%r81, %r79, %r80;
	add.s32 	%r111, %r81, 16;
	sub.s32 	%r117, %r22, %r20;
	add.s32 	%r82, %r21, %r20;
	sub.s32 	%r113, %r82, %r18;
	mov.u32 	%r116, %r2;
$L__BB0_10:
	.pragma "nounroll";
	ld.shared.f32 	%f20, [%r111+-16];
	ld.shared.f32 	%f21, [%r112+-512];
	fma.rn.f32 	%f22, %f20, %f21, %f73;
	ld.shared.f32 	%f23, [%r111+-12];
	ld.shared.f32 	%f24, [%r112+-384];
	fma.rn.f32 	%f25, %f23, %f24, %f22;
	ld.shared.f32 	%f26, [%r111+-8];
	ld.shared.f32 	%f27, [%r112+-256];
	fma.rn.f32 	%f28, %f26, %f27, %f25;
	ld.shared.f32 	%f29, [%r111+-4];
	ld.shared.f32 	%f30, [%r112+-128];
	fma.rn.f32 	%f31, %f29, %f30, %f28;
	ld.shared.f32 	%f32, [%r111];
	ld.shared.f32 	%f33, [%r112];
	fma.rn.f32 	%f34, %f32, %f33, %f31;
	ld.shared.f32 	%f35, [%r111+4];
	ld.shared.f32 	%f36, [%r112+128];
	fma.rn.f32 	%f37, %f35, %f36, %f34;
	ld.shared.f32 	%f38, [%r111+8];
	ld.shared.f32 	%f39, [%r112+256];
	fma.rn.f32 	%f40, %f38, %f39, %f37;
	ld.shared.f32 	%f41, [%r111+12];
	ld.shared.f32 	%f42, [%r112+384];
	fma.rn.f32 	%f73, %f41, %f42, %f40;
	add.s32 	%r116, %r116, 256;
	add.s32 	%r113, %r113, 8;
	add.s32 	%r112, %r112, 1024;
	add.s32 	%r111, %r111, 32;
	setp.ne.s32 	%p17, %r113, 0;
	@%p17 bra 	$L__BB0_10;
$L__BB0_11:
	setp.eq.s32 	%p18, %r20, 0;
	@%p18 bra 	$L__BB0_19;
	add.s32 	%r83, %r20, -1;
	setp.lt.u32 	%p19, %r83, 3;
	@%p19 bra 	$L__BB0_14;
	add.s32 	%r84, %r5, %r117;
	shl.b32 	%r85, %r84, 2;
	mov.u32 	%r86, _ZZ14MatrixMultiplyiiiPfiS_iS_iE6ABlock;
	add.s32 	%r87, %r86, %r85;
	ld.shared.f32 	%f44, [%r87];
	shl.b32 	%r88, %r116, 2;
	mov.u32 	%r89, _ZZ14MatrixMultiplyiiiPfiS_iS_iE6BBlock;
	add.s32 	%r90, %r89, %r88;
	ld.shared.f32 	%f45, [%r90];
	fma.rn.f32 	%f46, %f44, %f45, %f73;
	ld.shared.f32 	%f47, [%r87+4];
	ld.shared.f32 	%f48, [%r90+128];
	fma.rn.f32 	%f49, %f47, %f48, %f46;
	ld.shared.f32 	%f50, [%r87+8];
	ld.shared.f32 	%f51, [%r90+256];
	fma.rn.f32 	%f52, %f50, %f51, %f49;
	ld.shared.f32 	%f53, [%r87+12];
	ld.shared.f32 	%f54, [%r90+384];
	fma.rn.f32 	%f73, %f53, %f54, %f52;
	add.s32 	%r116, %r116, 128;
	add.s32 	%r117, %r117, 4;
$L__BB0_14:
	setp.eq.s32 	%p20, %r19, 0;
	@%p20 bra 	$L__BB0_19;
	setp.eq.s32 	%p21, %r19, 1;
	@%p21 bra 	$L__BB0_17;
	add.s32 	%r91, %r5, %r117;
	shl.b32 	%r92, %r91, 2;
	mov.u32 	%r93, _ZZ14MatrixMultiplyiiiPfiS_iS_iE6ABlock;
	add.s32 	%r94, %r93, %r92;
	ld.shared.f32 	%f56, [%r94];
	shl.b32 	%r95, %r116, 2;
	mov.u32 	%r96, _ZZ14MatrixMultiplyiiiPfiS_iS_iE6BBlock;
	add.s32 	%r97, %r96, %r95;
	ld.shared.f32 	%f57, [%r97];
	fma.rn.f32 	%f58, %f56, %f57, %f73;
	ld.shared.f32 	%f59, [%r94+4];
	ld.shared.f32 	%f60, [%r97+128];
	fma.rn.f32 	%f73, %f59, %f60, %f58;
	add.s32 	%r116, %r116, 64;
	add.s32 	%r117, %r117, 2;
$L__BB0_17:
	and.b32  	%r98, %r18, 1;
	setp.eq.b32 	%p22, %r98, 1;
	not.pred 	%p23, %p22;
	@%p23 bra 	$L__BB0_19;
	add.s32 	%r99, %r5, %r117;
	shl.b32 	%r100, %r99, 2;
	mov.u32 	%r101, _ZZ14MatrixMultiplyiiiPfiS_iS_iE6ABlock;
	add.s32 	%r102, %r101, %r100;
	ld.shared.f32 	%f61, [%r102];
	shl.b32 	%r103, %r116, 2;
	mov.u32 	%r104, _ZZ14MatrixMultiplyiiiPfiS_iS_iE6BBlock;
	add.s32 	%r105, %r104, %r103;
	ld.shared.f32 	%f62, [%r105];
	fma.rn.f32 	%f73, %f61, %f62, %f73;
$L__BB0_19:
	bar.sync 	0;
	add.s32 	%r109, %r109, %r10;
	add.s32 	%r110, %r110, 32;
	setp.lt.s32 	%p24, %r108, %r49;
	add.s32 	%r107, %r107, 1;
	@%p24 bra 	$L__BB0_3;
$L__BB0_20:
	setp.ge.s32 	%p25, %r59, %r62;
	setp.ge.s32 	%p26, %r3, %r6;
	or.pred  	%p27, %p26, %p25;
	@%p27 bra 	$L__BB0_22;
	mad.lo.s32 	%r106, %r52, %r3, %r59;
	cvta.to.global.u64 	%rd10, %rd5;
	mul.wide.s32 	%rd11, %r106, 4;
	add.s64 	%rd12, %rd10, %rd11;
	ld.global.f32 	%f63, [%rd12];
	add.f32 	%f64, %f73, %f63;
	st.global.f32 	[%rd12], %f64;
$L__BB0_22:
	ret;

}
	// .globl	_Z14sineActivationPfS_if
.visible .entry _Z14sineActivationPfS_if(
	.param .u64 .ptr .align 1 _Z14sineActivationPfS_if_param_0,
	.param .u64 .ptr .align 1 _Z14sineActivationPfS_if_param_1,
	.param .u32 _Z14sineActivationPfS_if_param_2,
	.param .f32 _Z14sineActivationPfS_if_param_3
)
{
	.local .align 4 .b8 	__local_depot1[28];
	.reg .b64 	%SP;
	.reg .b64 	%SPL;
	.reg .pred 	%p<10>;
	.reg .b32 	%r<45>;
	.reg .b32 	%f<30>;
	.reg .b64 	%rd<29>;
	.reg .b64 	%fd<3>;

	mov.u64 	%SPL, __local_depot1;
	ld.param.u64 	%rd9, [_Z14sineActivationPfS_if_param_0];
	ld.param.u64 	%rd10, [_Z14sineActivationPfS_if_param_1];
	ld.param.u32 	%r16, [_Z14sineActivationPfS_if_param_2];
	ld.param.f32 	%f7, [_Z14sineActivationPfS_if_param_3];
	add.u64 	%rd1, %SPL, 0;
	mov.u32 	%r17, %ctaid.x;
	mov.u32 	%r18, %ntid.x;
	mov.u32 	%r19, %tid.x;
	mad.lo.s32 	%r1, %r17, %r18, %r19;
	setp.ge.s32 	%p1, %r1, %r16;
	@%p1 bra 	$L__BB1_10;
	cvta.to.global.u64 	%rd12, %rd10;
	mul.wide.s32 	%rd13, %r1, 4;
	add.s64 	%rd14, %rd12, %rd13;
	ld.global.f32 	%f8, [%rd14];
	mul.f32 	%f1, %f7, %f8;
	mul.f32 	%f9, %f1, 0f3F22F983;
	cvt.rni.s32.f32 	%r44, %f9;
	cvt.rn.f32.s32 	%f10, %r44;
	fma.rn.f32 	%f11, %f10, 0fBFC90FDA, %f1;
	fma.rn.f32 	%f12, %f10, 0fB3A22168, %f11;
	fma.rn.f32 	%f29, %f10, 0fA7C234C5, %f12;
	abs.f32 	%f3, %f1;
	setp.ltu.f32 	%p2, %f3, 0f47CE4780;
	@%p2 bra 	$L__BB1_9;
	setp.neu.f32 	%p3, %f3, 0f7F800000;
	@%p3 bra 	$L__BB1_4;
	mov.f32 	%f15, 0f00000000;
	mul.rn.f32 	%f29, %f1, %f15;
	mov.b32 	%r44, 0;
	bra.uni 	$L__BB1_9;
$L__BB1_4:
	mov.b32 	%r3, %f1;
	shl.b32 	%r21, %r3, 8;
	or.b32  	%r4, %r21, -2147483648;
	mov.b64 	%rd28, 0;
	mov.b32 	%r41, 0;
	mov.u64 	%rd26, __cudart_i2opi_f;
	mov.u64 	%rd27, %rd1;
$L__BB1_5:
	.pragma "nounroll";
	ld.global.nc.u32 	%r22, [%rd26];
	mad.wide.u32 	%rd17, %r22, %r4, %rd28;
	shr.u64 	%rd28, %rd17, 32;
	st.local.u32 	[%rd27], %rd17;
	add.s32 	%r41, %r41, 1;
	add.s64 	%rd27, %rd27, 4;
	add.s64 	%rd26, %rd26, 4;
	setp.ne.s32 	%p4, %r41, 6;
	@%p4 bra 	$L__BB1_5;
	shr.u32 	%r23, %r3, 23;
	st.local.u32 	[%rd1+24], %rd28;
	and.b32  	%r7, %r23, 31;
	and.b32  	%r24, %r23, 224;
	add.s32 	%r25, %r24, -128;
	shr.u32 	%r26, %r25, 5;
	mul.wide.u32 	%rd18, %r26, 4;
	sub.s64 	%rd8, %rd1, %rd18;
	ld.local.u32 	%r42, [%rd8+24];
	ld.local.u32 	%r43, [%rd8+20];
	setp.eq.s32 	%p5, %r7, 0;
	@%p5 bra 	$L__BB1_8;
	shf.l.wrap.b32 	%r42, %r43, %r42, %r7;
	ld.local.u32 	%r27, [%rd8+16];
	shf.l.wrap.b32 	%r43, %r27, %r43, %r7;
$L__BB1_8:
	shr.u32 	%r28, %r42, 30;
	shf.l.wrap.b32 	%r29, %r43, %r42, 2;
	shl.b32 	%r30, %r43, 2;
	shr.u32 	%r31, %r29, 31;
	add.s32 	%r32, %r31, %r28;
	neg.s32 	%r33, %r32;
	setp.lt.s32 	%p6, %r3, 0;
	selp.b32 	%r44, %r33, %r32, %p6;
	xor.b32  	%r34, %r29, %r3;
	shr.s32 	%r35, %r29, 31;
	xor.b32  	%r36, %r35, %r29;
	xor.b32  	%r37, %r35, %r30;
	cvt.u64.u32 	%rd19, %r36;
	shl.b64 	%rd20, %rd19, 32;
	cvt.u64.u32 	%rd21, %r37;
	or.b64  	%rd22, %rd20, %rd21;
	cvt.rn.f64.s64 	%fd1, %rd22;
	mul.f64 	%fd2, %fd1, 0d3BF921FB54442D19;
	cvt.rn.f32.f64 	%f13, %fd2;
	neg.f32 	%f14, %f13;
	setp.lt.s32 	%p7, %r34, 0;
	selp.f32 	%f29, %f14, %f13, %p7;
$L__BB1_9:
	mul.rn.f32 	%f16, %f29, %f29;
	and.b32  	%r39, %r44, 1;
	setp.eq.b32 	%p8, %r39, 1;
	selp.f32 	%f17, 0f3F800000, %f29, %p8;
	fma.rn.f32 	%f18, %f16, %f17, 0f00000000;
	fma.rn.f32 	%f19, %f16, 0f37CBAC00, 0fBAB607ED;
	selp.f32 	%f20, %f19, 0fB94D4153, %p8;
	selp.f32 	%f21, 0f3D2AAABB, 0f3C0885E4, %p8;
	fma.rn.f32 	%f22, %f20, %f16, %f21;
	selp.f32 	%f23, 0fBEFFFFFF, 0fBE2AAAA8, %p8;
	fma.rn.f32 	%f24, %f22, %f16, %f23;
	fma.rn.f32 	%f25, %f24, %f18, %f17;
	and.b32  	%r40, %r44, 2;
	setp.eq.s32 	%p9, %r40, 0;
	mov.f32 	%f26, 0f00000000;
	sub.f32 	%f27, %f26, %f25;
	selp.f32 	%f28, %f25, %f27, %p9;
	cvta.to.global.u64 	%rd23, %rd9;
	add.s64 	%rd25, %rd23, %rd13;
	st.global.f32 	[%rd25], %f28;
$L__BB1_10:
	ret;

}


// ===== COMPILED SASS (sm_100) =====

	.target	sm_100

	.elftype	@"ET_EXEC"


//--------------------- .note.nv.tkinfo           --------------------------
	.section	.note.nv.tkinfo,"",@"SHT_NOTE"
	.sectionflags	@"SHF_NOTE_NV_TKINFO"
	.tkinfo
        /*0018*/ 	.word	0x00000002
        /*0030*/ 	.string	""
        /*0030*/ 	.string	"ptxas"
        /*0030*/ 	.string	"Cuda compilation tools, release 13.0, V13.0.88"
        /*0030*/ 	.string	"Build cuda_13.0.r13.0/compiler.36424714_0"
        /*0030*/ 	.string	"-arch sm_100 -m 64 "



//--------------------- .note.nv.cuinfo           --------------------------
	.section	.note.nv.cuinfo,"",@"SHT_NOTE"
	.sectionflags	@"SHF_NOTE_NV_CUINFO"
        /*0018*/ 	.short	0x0002
        /*001a*/ 	.short	0x0064
        /*001c*/ 	.short	0x0082
	.zero		2


//--------------------- .nv.info                  --------------------------
	.section	.nv.info,"",@"SHT_CUDA_INFO"
	.align	4


	//----- nvinfo : EIATTR_REGCOUNT
	.align		4
        /*0000*/ 	.byte	0x04, 0x2f
        /*0002*/ 	.short	(.L_2 - .L_1)
	.align		4
.L_1:
        /*0004*/ 	.word	index@(_Z14MatrixMultiplyiiiPfiS_iS_i)
        /*0008*/ 	.word	0x00000020


	//----- nvinfo : EIATTR_FRAME_SIZE
	.align		4
.L_2:
        /*000c*/ 	.byte	0x04, 0x11
        /*000e*/ 	.short	(.L_4 - .L_3)
	.align		4
.L_3:
        /*0010*/ 	.word	index@(_Z14MatrixMultiplyiiiPfiS_iS_i)
        /*0014*/ 	.word	0x00000000


	//----- nvinfo : EIATTR_REGCOUNT
	.align		4
.L_4:
        /*0018*/ 	.byte	0x04, 0x2f
        /*001a*/ 	.short	(.L_6 - .L_5)
	.align		4
.L_5:
        /*001c*/ 	.word	index@(_Z14sineActivationPfS_if)
        /*0020*/ 	.word	0x00000012


	//----- nvinfo : EIATTR_FRAME_SIZE
	.align		4
.L_6:
        /*0024*/ 	.byte	0x04, 0x11
        /*0026*/ 	.short	(.L_8 - .L_7)
	.align		4
.L_7:
        /*0028*/ 	.word	index@(_Z14sineActivationPfS_if)
        /*002c*/ 	.word	0x00000000


	//----- nvinfo : EIATTR_MIN_STACK_SIZE
	.align		4
.L_8:
        /*0030*/ 	.byte	0x04, 0x12
        /*0032*/ 	.short	(.L_10 - .L_9)
	.align		4
.L_9:
        /*0034*/ 	.word	index@(_Z14sineActivationPfS_if)
        /*0038*/ 	.word	0x00000000


	//----- nvinfo : EIATTR_MIN_STACK_SIZE
	.align		4
.L_10:
        /*003c*/ 	.byte	0x04, 0x12
        /*003e*/ 	.short	(.L_12 - .L_11)
	.align		4
.L_11:
        /*0040*/ 	.word	index@(_Z14MatrixMultiplyiiiPfiS_iS_i)
        /*0044*/ 	.word	0x00000000
.L_12:


//--------------------- .nv.compat                --------------------------
	.section	.nv.compat,"",@"SHT_CUDA_COMPAT_INFO"
	.align	4
        /*0000*/ 	.byte	0x02, 0x09, 0x00, 0x00, 0x02, 0x02, 0x01, 0x00, 0x02, 0x05, 0x05, 0x00, 0x03, 0x07, 0x01, 0x01
        /*0010*/ 	.byte	0x02, 0x03, 0x00, 0x00, 0x02, 0x06, 0x01, 0x00, 0x04, 0x0b, 0x08, 0x00, 0x01, 0x00, 0x00, 0x00
        /*0020*/ 	.byte	0x00, 0x00, 0x00, 0x00


//--------------------- .nv.info._Z14sineActivationPfS_if --------------------------
	.section	.nv.info._Z14sineActivationPfS_if,"",@"SHT_CUDA_INFO"
	.sectionflags	@""
	.align	4


	//----- nvinfo : EIATTR_CUDA_API_VERSION
	.align		4
        /*0000*/ 	.byte	0x04, 0x37
        /*0002*/ 	.short	(.L_14 - .L_13)
.L_13:
        /*0004*/ 	.word	0x00000082


	//----- nvinfo : EIATTR_KPARAM_INFO
	.align		4
.L_14:
        /*0008*/ 	.byte	0x04, 0x17
        /*000a*/ 	.short	(.L_16 - .L_15)
.L_15:
        /*000c*/ 	.word	0x00000000
        /*0010*/ 	.short	0x0003
        /*0012*/ 	.short	0x0014
        /*0014*/ 	.byte	0x00, 0xf0, 0x11, 0x00


	//----- nvinfo : EIATTR_KPARAM_INFO
	.align		4
.L_16:
        /*0018*/ 	.byte	0x04, 0x17
        /*001a*/ 	.short	(.L_18 - .L_17)
.L_17:
        /*001c*/ 	.word	0x00000000
        /*0020*/ 	.short	0x0002
        /*0022*/ 	.short	0x0010
        /*0024*/ 	.byte	0x00, 0xf0, 0x11, 0x00


	//----- nvinfo : EIATTR_KPARAM_INFO
	.align		4
.L_18:
        /*0028*/ 	.byte	0x04, 0x17
        /*002a*/ 	.short	(.L_20 - .L_19)
.L_19:
        /*002c*/ 	.word	0x00000000
        /*0030*/ 	.short	0x0001
        /*0032*/ 	.short	0x0008
        /*0034*/ 	.byte	0x00, 0xf5, 0x21, 0x00


	//----- nvinfo : EIATTR_KPARAM_INFO
	.align		4
.L_20:
        /*0038*/ 	.byte	0x04, 0x17
        /*003a*/ 	.short	(.L_22 - .L_21)
.L_21:
        /*003c*/ 	.word	0x00000000
        /*0040*/ 	.short	0x0000
        /*0042*/ 	.short	0x0000
        /*0044*/ 	.byte	0x00, 0xf5, 0x21, 0x00


	//----- nvinfo : EIATTR_SPARSE_MMA_MASK
	.align		4
.L_22:
        /*0048*/ 	.byte	0x03, 0x50
        /*004a*/ 	.short	0x0000


	//----- nvinfo : EIATTR_MAXREG_COUNT
	.align		4
        /*004c*/ 	.byte	0x03, 0x1b
        /*004e*/ 	.short	0x00ff


	//----- nvinfo : EIATTR_MERCURY_ISA_VERSION
	.align		4
        /*0050*/ 	.byte	0x03, 0x5f
        /*0052*/ 	.short	0x0101


	//----- nvinfo : EIATTR_VRC_CTA_INIT_COUNT
	.align		4
        /*0054*/ 	.byte	0x02, 0x4a
	.zero		1
	.zero		1


	//----- nvinfo : EIATTR_EXIT_INSTR_OFFSETS
	.align		4
        /*0058*/ 	.byte	0x04, 0x1c
        /*005a*/ 	.short	(.L_24 - .L_23)


	//   ....[0]....
.L_23:
        /*005c*/ 	.word	0x00000070


	//   ....[1]....
        /*0060*/ 	.word	0x000008c0


	//----- nvinfo : EIATTR_CRS_STACK_SIZE
	.align		4
.L_24:
        /*0064*/ 	.byte	0x04, 0x1e
        /*0066*/ 	.short	(.L_26 - .L_25)
.L_25:
        /*0068*/ 	.word	0x00000000


	//----- nvinfo : EIATTR_CBANK_PARAM_SIZE
	.align		4
.L_26:
        /*006c*/ 	.byte	0x03, 0x19
        /*006e*/ 	.short	0x0018


	//----- nvinfo : EIATTR_PARAM_CBANK
	.align		4
        /*0070*/ 	.byte	0x04, 0x0a
        /*0072*/ 	.short	(.L_28 - .L_27)
	.align		4
.L_27:
        /*0074*/ 	.word	index@(.nv.constant0._Z14sineActivationPfS_if)
        /*0078*/ 	.short	0x0380
        /*007a*/ 	.short	0x0018


	//----- nvinfo : EIATTR_SW_WAR
	.align		4
.L_28:
        /*007c*/ 	.byte	0x04, 0x36
        /*007e*/ 	.short	(.L_30 - .L_29)
.L_29:
        /*0080*/ 	.word	0x00000008
.L_30:


//--------------------- .nv.info._Z14MatrixMultiplyiiiPfiS_iS_i --------------------------
	.section	.nv.info._Z14MatrixMultiplyiiiPfiS_iS_i,"",@"SHT_CUDA_INFO"
	.sectionflags	@""
	.align	4


	//----- nvinfo : EIATTR_CUDA_API_VERSION
	.align		4
        /*0000*/ 	.byte	0x04, 0x37
        /*0002*/ 	.short	(.L_32 - .L_31)
.L_31:
        /*0004*/ 	.word	0x00000082


	//----- nvinfo : EIATTR_KPARAM_INFO
	.align		4
.L_32:
        /*0008*/ 	.byte	0x04, 0x17
        /*000a*/ 	.short	(.L_34 - .L_33)
.L_33:
        /*000c*/ 	.word	0x00000000
        /*0010*/ 	.short	0x0008
        /*0012*/ 	.short	0x0038
        /*0014*/ 	.byte	0x00, 0xf0, 0x11, 0x00


	//----- nvinfo : EIATTR_KPARAM_INFO
	.align		4
.L_34:
        /*0018*/ 	.byte	0x04, 0x17
        /*001a*/ 	.short	(.L_36 - .L_35)
.L_35:
        /*001c*/ 	.word	0x00000000
        /*0020*/ 	.short	0x0007
        /*0022*/ 	.short	0x0030
        /*0024*/ 	.byte	0x00, 0xf5, 0x21, 0x00


	//----- nvinfo : EIATTR_KPARAM_INFO
	.align		4
.L_36:
        /*0028*/ 	.byte	0x04, 0x17
        /*002a*/ 	.short	(.L_38 - .L_37)
.L_37:
        /*002c*/ 	.word	0x00000000
        /*0030*/ 	.short	0x0006
        /*0032*/ 	.short	0x0028
        /*0034*/ 	.byte	0x00, 0xf0, 0x11, 0x00


	//----- nvinfo : EIATTR_KPARAM_INFO
	.align		4
.L_38:
        /*0038*/ 	.byte	0x04, 0x17
        /*003a*/ 	.short	(.L_40 - .L_39)
.L_39:
        /*003c*/ 	.word	0x00000000
        /*0040*/ 	.short	0x0005
        /*0042*/ 	.short	0x0020
        /*0044*/ 	.byte	0x00, 0xf5, 0x21, 0x00


	//----- nvinfo : EIATTR_KPARAM_INFO
	.align		4
.L_40:
        /*0048*/ 	.byte	0x04, 0x17
        /*004a*/ 	.short	(.L_42 - .L_41)
.L_41:
        /*004c*/ 	.word	0x00000000
        /*0050*/ 	.short	0x0004
        /*0052*/ 	.short	0x0018
        /*0054*/ 	.byte	0x00, 0xf0, 0x11, 0x00


	//----- nvinfo : EIATTR_KPARAM_INFO
	.align		4
.L_42:
        /*0058*/ 	.byte	0x04, 0x17
        /*005a*/ 	.short	(.L_44 - .L_43)
.L_43:
        /*005c*/ 	.word	0x00000000
        /*0060*/ 	.short	0x0003
        /*0062*/ 	.short	0x0010
        /*0064*/ 	.byte	0x00, 0xf5, 0x21, 0x00


	//----- nvinfo : EIATTR_KPARAM_INFO
	.align		4
.L_44:
        /*0068*/ 	.byte	0x04, 0x17
        /*006a*/ 	.short	(.L_46 - .L_45)
.L_45:
        /*006c*/ 	.word	0x00000000
        /*0070*/ 	.short	0x0002
        /*0072*/ 	.short	0x0008
        /*0074*/ 	.byte	0x00, 0xf0, 0x11, 0x00


	//----- nvinfo : EIATTR_KPARAM_INFO
	.align		4
.L_46:
        /*0078*/ 	.byte	0x04, 0x17
        /*007a*/ 	.short	(.L_48 - .L_47)
.L_47:
        /*007c*/ 	.word	0x00000000
        /*0080*/ 	.short	0x0001
        /*0082*/ 	.short	0x0004
        /*0084*/ 	.byte	0x00, 0xf0, 0x11, 0x00


	//----- nvinfo : EIATTR_KPARAM_INFO
	.align		4
.L_48:
        /*0088*/ 	.byte	0x04, 0x17
        /*008a*/ 	.short	(.L_50 - .L_49)
.L_49:
        /*008c*/ 	.word	0x00000000
        /*0090*/ 	.short	0x0000
        /*0092*/ 	.short	0x0000
        /*0094*/ 	.byte	0x00, 0xf0, 0x11, 0x00


	//----- nvinfo : EIATTR_SPARSE_MMA_MASK
	.align		4
.L_50:
        /*0098*/ 	.byte	0x03, 0x50
        /*009a*/ 	.short	0x0000


	//----- nvinfo : EIATTR_MAXREG_COUNT
	.align		4
        /*009c*/ 	.byte	0x03, 0x1b
        /*009e*/ 	.short	0x00ff


	//----- nvinfo : EIATTR_NUM_BARRIERS
	.align		4
        /*00a0*/ 	.byte	0x02, 0x4c
        /*00a2*/ 	.byte	0x01
	.zero		1


	//----- nvinfo : EIATTR_MERCURY_ISA_VERSION
	.align		4
        /*00a4*/ 	.byte	0x03, 0x5f
        /*00a6*/ 	.short	0x0101


	//----- nvinfo : EIATTR_VRC_CTA_INIT_COUNT
	.align		4
        /*00a8*/ 	.byte	0x02, 0x4a
	.zero		1
	.zero		1


	//----- nvinfo : EIATTR_EXIT_INSTR_OFFSETS
	.align		4
        /*00ac*/ 	.byte	0x04, 0x1c
        /*00ae*/ 	.short	(.L_52 - .L_51)


	//   ....[0]....
.L_51:
        /*00b0*/ 	.word	0x000000e0


	//   ....[1]....
        /*00b4*/ 	.word	0x00000b00


	//   ....[2]....
        /*00b8*/ 	.word	0x00000b80


	//----- nvinfo : EIATTR_CRS_STACK_SIZE
	.align		4
.L_52:
        /*00bc*/ 	.byte	0x04, 0x1e
        /*00be*/ 	.short	(.L_54 - .L_53)
.L_53:
        /*00c0*/ 	.word	0x00000000


	//----- nvinfo : EIATTR_CBANK_PARAM_SIZE
	.align		4
.L_54:
        /*00c4*/ 	.byte	0x03, 0x19
        /*00c6*/ 	.short	0x003c


	//----- nvinfo : EIATTR_PARAM_CBANK
	.align		4
        /*00c8*/ 	.byte	0x04, 0x0a
        /*00ca*/ 	.short	(.L_56 - .L_55)
	.align		4
.L_55:
        /*00cc*/ 	.word	index@(.nv.constant0._Z14MatrixMultiplyiiiPfiS_iS_i)
        /*00d0*/ 	.short	0x0380
        /*00d2*/ 	.short	0x003c


	//----- nvinfo : EIATTR_SW_WAR
	.align		4
.L_56:
        /*00d4*/ 	.byte	0x04, 0x36
        /*00d6*/ 	.short	(.L_58 - .L_57)
.L_57:
        /*00d8*/ 	.word	0x00000008
.L_58:


//--------------------- .nv.callgraph             --------------------------
	.section	.nv.callgraph,"",@"SHT_CUDA_CALLGRAPH"
	.align	4
	.sectionentsize	8
	.align		4
        /*0000*/ 	.word	0x00000000
	.align		4
        /*0004*/ 	.word	0xffffffff
	.align		4
        /*0008*/ 	.word	0x00000000
	.align		4
        /*000c*/ 	.word	0xfffffffe
	.align		4
        /*0010*/ 	.word	0x00000000
	.align		4
        /*0014*/ 	.word	0xfffffffd
	.align		4
        /*0018*/ 	.word	0x00000000
	.align		4
        /*001c*/ 	.word	0xfffffffc


//--------------------- .nv.constant4             --------------------------
	.section	.nv.constant4,"a",@progbits
	.align	8
	.align		8
.nv.constant4:
        /*0000*/ 	.dword	__cudart_i2opi_f


//--------------------- .text._Z14sineActivationPfS_if --------------------------
	.section	.text._Z14sineActivationPfS_if,"ax",@progbits
	.align	128
        .global         _Z14sineActivationPfS_if
        .type           _Z14sineActivationPfS_if,@function
        .size           _Z14sineActivationPfS_if,(.L_x_15 - _Z14sineActivationPfS_if)
        .other          _Z14sineActivationPfS_if,@"STO_CUDA_ENTRY STV_DEFAULT"
_Z14sineActivationPfS_if:
.text._Z14sineActivationPfS_if:
[----:B------:R-:W-:Y:S01]  /*0000*/  LDC R1, c[0x0][0x37c] ;  /* 0x0000df00ff017b82 */ /* 0x000fe20000000800 */
[----:B------:R-:W0:Y:S07]  /*0010*/  S2R R3, SR_TID.X ;  /* 0x0000000000037919 */ /* 0x000e2e0000002100 */
[----:B------:R-:W0:Y:S01]  /*0020*/  S2UR UR4, SR_CTAID.X ;  /* 0x00000000000479c3 */ /* 0x000e220000002500 */
[----:B------:R-:W1:Y:S07]  /*0030*/  LDCU UR5, c[0x0][0x390] ;  /* 0x00007200ff0577ac */ /* 0x000e6e0008000800 */
[----:B------:R-:W0:Y:S02]  /*0040*/  LDC R2, c[0x0][0x360] ;  /* 0x0000d800ff027b82 */ /* 0x000e240000000800 */
[----:B0-----:R-:W-:-:S05]  /*0050*/  IMAD R2, R2, UR4, R3 ;  /* 0x0000000402027c24 */ /* 0x001fca000f8e0203 */
[----:B-1----:R-:W-:-:S13]  /*0060*/  ISETP.GE.AND P0, PT, R2, UR5, PT ;  /* 0x0000000502007c0c */ /* 0x002fda000bf06270 */
[----:B------:R-:W-:Y:S05]  /*0070*/  @P0 EXIT ;  /* 0x000000000000094d */ /* 0x000fea0003800000 */
[----:B------:R-:W0:Y:S01]  /*0080*/  LDC.64 R4, c[0x0][0x388] ;  /* 0x0000e200ff047b82 */ /* 0x000e220000000a00 */
[----:B------:R-:W1:Y:S01]  /*0090*/  LDCU.64 UR6, c[0x0][0x358] ;  /* 0x00006b00ff0677ac */ /* 0x000e620008000a00 */
[----:B------:R-:W2:Y:S01]  /*00a0*/  LDCU UR4, c[0x0][0x394] ;  /* 0x00007280ff0477ac */ /* 0x000ea20008000800 */
[----:B0-----:R-:W-:-:S05]  /*00b0*/  IMAD.WIDE R4, R2, 0x4, R4 ;  /* 0x0000000402047825 */ /* 0x001fca00078e0204 */
[----:B-1----:R-:W2:Y:S01]  /*00c0*/  LDG.E R0, desc[UR6][R4.64] ;  /* 0x0000000604007981 */ /* 0x002ea2000c1e1900 */
[----:B------:R-:W-:Y:S01]  /*00d0*/  BSSY.RECONVERGENT B0, `(.L_x_0) ;  /* 0x000006a000007945 */ /* 0x000fe20003800200 */
[----:B--2---:R-:W-:-:S04]  /*00e0*/  FMUL R0, R0, UR4 ;  /* 0x0000000400007c20 */ /* 0x004fc80008400000 */
[C---:B------:R-:W-:Y:S01]  /*00f0*/  FMUL R3, R0.reuse, 0.63661974668502807617 ;  /* 0x3f22f98300037820 */ /* 0x040fe20000400000 */
[----:B------:R-:W-:-:S05]  /*0100*/  FSETP.GE.AND P0, PT, |R0|, 105615, PT ;  /* 0x47ce47800000780b */ /* 0x000fca0003f06200 */
[----:B------:R-:W0:Y:S02]  /*0110*/  F2I.NTZ R3, R3 ;  /* 0x0000000300037305 */ /* 0x000e240000203100 */
[----:B0-----:R-:W-:-:S05]  /*0120*/  I2FP.F32.S32 R7, R3 ;  /* 0x0000000300077245 */ /* 0x001fca0000201400 */
[----:B------:R-:W-:-:S04]  /*0130*/  FFMA R6, R7, -1.5707962512969970703, R0 ;  /* 0xbfc90fda07067823 */ /* 0x000fc80000000000 */
[----:B------:R-:W-:-:S04]  /*0140*/  FFMA R6, R7, -7.5497894158615963534e-08, R6 ;  /* 0xb3a2216807067823 */ /* 0x000fc80000000006 */
[----:B------:R-:W-:Y:S01]  /*0150*/  FFMA R6, R7, -5.3903029534742383927e-15, R6 ;  /* 0xa7c234c507067823 */ /* 0x000fe20000000006 */
[----:B------:R-:W-:Y:S06]  /*0160*/  @!P0 BRA `(.L_x_1) ;  /* 0x0000000400808947 */ /* 0x000fec0003800000 */
[----:B------:R-:W-:-:S13]  /*0170*/  FSETP.NEU.AND P0, PT, |R0|, +INF , PT ;  /* 0x7f8000000000780b */ /* 0x000fda0003f0d200 */
[----:B------:R-:W-:Y:S01]  /*0180*/  @!P0 FMUL R6, RZ, R0 ;  /* 0x00000000ff068220 */ /* 0x000fe20000400000 */
[----:B------:R-:W-:Y:S01]  /*0190*/  @!P0 IMAD.MOV.U32 R3, RZ, RZ, RZ ;  /* 0x000000ffff038224 */ /* 0x000fe200078e00ff */
[----:B------:R-:W-:Y:S06]  /*01a0*/  @!P0 BRA `(.L_x_1) ;  /* 0x0000000400708947 */ /* 0x000fec0003800000 */
[----:B------:R-:W-:Y:S01]  /*01b0*/  IMAD.SHL.U32 R3, R0, 0x100, RZ ;  /* 0x0000010000037824 */ /* 0x000fe200078e00ff */
[----:B------:R-:W0:Y:S01]  /*01c0*/  LDCU.64 UR8, c[0x4][URZ] ;  /* 0x01000000ff0877ac */ /* 0x000e220008000a00 */
[----:B------:R-:W-:Y:S02]  /*01d0*/  IMAD.MOV.U32 R11, RZ, RZ, RZ ;  /* 0x000000ffff0b7224 */ /* 0x000fe400078e00ff */
[----:B------:R-:W-:Y:S01]  /*01e0*/  IMAD.MOV.U32 R8, RZ, RZ, RZ ;  /* 0x000000ffff087224 */ /* 0x000fe200078e00ff */
[----:B------:R-:W-:Y:S01]  /*01f0*/  LOP3.LUT R3, R3, 0x80000000, RZ, 0xfc, !PT ;  /* 0x8000000003037812 */ /* 0x000fe200078efcff */
[----:B------:R-:W-:Y:S01]  /*0200*/  UMOV UR5, URZ ;  /* 0x000000ff00057c82 */ /* 0x000fe20008000000 */
[----:B------:R-:W-:-:S05]  /*0210*/  UMOV UR4, URZ ;  /* 0x000000ff00047c82 */ /* 0x000fca0008000000 */
.L_x_2:
[----:B0-----:R-:W-:Y:S01]  /*0220*/  IMAD.U32 R6, RZ, RZ, UR8 ;  /* 0x00000008ff067e24 */ /* 0x001fe2000f8e00ff */
[----:B------:R-:W-:-:S05]  /*0230*/  MOV R7, UR9 ;  /* 0x0000000900077c02 */ /* 0x000fca0008000f00 */
[----:B------:R-:W2:Y:S01]  /*0240*/  LDG.E.CONSTANT R4, desc[UR6][R6.64] ;  /* 0x0000000606047981 */ /* 0x000ea2000c1e9900 */
[----:B------:R-:W-:Y:S01]  /*0250*/  UIADD3 UR4, UPT, UPT, UR4, 0x1, URZ ;  /* 0x0000000104047890 */ /* 0x000fe2000fffe0ff */
[C---:B------:R-:W-:Y:S01]  /*0260*/  ISETP.EQ.AND P0, PT, R8.reuse, RZ, PT ;  /* 0x000000ff0800720c */ /* 0x040fe20003f02270 */
[----:B------:R-:W-:Y:S01]  /*0270*/  UIADD3 UR8, UP1, UPT, UR8, 0x4, URZ ;  /* 0x0000000408087890 */ /* 0x000fe2000ff3e0ff */
[C---:B------:R-:W-:Y:S01]  /*0280*/  ISETP.EQ.AND P1, PT, R8.reuse, 0x4, PT ;  /* 0x000000040800780c */ /* 0x040fe20003f22270 */
[----:B------:R-:W-:Y:S01]  /*0290*/  UISETP.NE.AND UP0, UPT, UR4, 0x6, UPT ;  /* 0x000000060400788c */ /* 0x000fe2000bf05270 */
[C---:B------:R-:W-:Y:S01]  /*02a0*/  ISETP.EQ.AND P2, PT, R8.reuse, 0x8, PT ;  /* 0x000000080800780c */ /* 0x040fe20003f42270 */
[----:B------:R-:W-:Y:S01]  /*02b0*/  UIADD3.X UR9, UPT, UPT, URZ, UR9, URZ, UP1, !UPT ;  /* 0x00000009ff097290 */ /* 0x000fe20008ffe4ff */
[C---:B------:R-:W-:Y:S02]  /*02c0*/  ISETP.EQ.AND P3, PT, R8.reuse, 0xc, PT ;  /* 0x0000000c0800780c */ /* 0x040fe40003f62270 */
[----:B------:R-:W-:-:S02]  /*02d0*/  ISETP.EQ.AND P4, PT, R8, 0x10, PT ;  /* 0x000000100800780c */ /* 0x000fc40003f82270 */
[C---:B------:R-:W-:Y:S01]  /*02e0*/  ISETP.EQ.AND P5, PT, R8.reuse, 0x14, PT ;  /* 0x000000140800780c */ /* 0x040fe20003fa2270 */
[----:B------:R-:W-:Y:S02]  /*02f0*/  VIADD R8, R8, 0x4 ;  /* 0x0000000408087836 */ /* 0x000fe40000000000 */
[----:B--2---:R-:W-:-:S03]  /*0300*/  IMAD.WIDE.U32 R4, R4, R3, RZ ;  /* 0x0000000304047225 */ /* 0x004fc600078e00ff */
[----:B------:R-:W-:-:S04]  /*0310*/  IADD3 R4, P6, PT, R4, R11, RZ ;  /* 0x0000000b04047210 */ /* 0x000fc80007fde0ff */
[----:B------:R-:W-:Y:S01]  /*0320*/  IADD3.X R11, PT, PT, R5, UR5, RZ, P6, !PT ;  /* 0x00000005050b7c10 */ /* 0x000fe2000b7fe4ff */
[--C-:B------:R-:W-:Y:S01]  /*0330*/  @P0 IMAD.MOV.U32 R9, RZ, RZ, R4.reuse ;  /* 0x000000ffff090224 */ /* 0x100fe200078e0004 */
[----:B------:R-:W-:Y:S01]  /*0340*/  @P4 MOV R14, R4 ;  /* 0x00000004000e4202 */ /* 0x000fe20000000f00 */
[--C-:B------:R-:W-:Y:S02]  /*0350*/  @P1 IMAD.MOV.U32 R10, RZ, RZ, R4.reuse ;  /* 0x000000ffff0a1224 */ /* 0x100fe400078e0004 */
[--C-:B------:R-:W-:Y:S02]  /*0360*/  @P2 IMAD.MOV.U32 R12, RZ, RZ, R4.reuse ;  /* 0x000000ffff0c2224 */ /* 0x100fe400078e0004 */
[--C-:B------:R-:W-:Y:S02]  /*0370*/  @P3 IMAD.MOV.U32 R13, RZ, RZ, R4.reuse ;  /* 0x000000ffff0d3224 */ /* 0x100fe400078e0004 */
[----:B------:R-:W-:Y:S01]  /*0380*/  @P5 IMAD.MOV.U32 R15, RZ, RZ, R4 ;  /* 0x000000ffff0f5224 */ /* 0x000fe200078e0004 */
[----:B------:R-:W-:Y:S06]  /*0390*/  BRA.U UP0, `(.L_x_2) ;  /* 0xfffffffd00a07547 */ /* 0x000fec000b83ffff */
[----:B------:R-:W-:Y:S01]  /*03a0*/  SHF.R.U32.HI R3, RZ, 0x17, R0 ;  /* 0x00000017ff037819 */ /* 0x000fe20000011600 */
[----:B------:R-:W-:Y:S03]  /*03b0*/  BSSY.RECONVERGENT B1, `(.L_x_3) ;  /* 0x0000029000017945 */ /* 0x000fe60003800200 */
[C---:B------:R-:W-:Y:S02]  /*03c0*/  LOP3.LUT R4, R3.reuse, 0xe0, RZ, 0xc0, !PT ;  /* 0x000000e003047812 */ /* 0x040fe400078ec0ff */
[----:B------:R-:W-:-:S03]  /*03d0*/  LOP3.LUT P6, RZ, R3, 0x1f, RZ, 0xc0, !PT ;  /* 0x0000001f03ff7812 */ /* 0x000fc600078cc0ff */
[----:B------:R-:W-:-:S05]  /*03e0*/  VIADD R4, R4, 0xffffff80 ;  /* 0xffffff8004047836 */ /* 0x000fca0000000000 */
[----:B------:R-:W-:-:S05]  /*03f0*/  SHF.R.U32.HI R4, RZ, 0x5, R4 ;  /* 0x00000005ff047819 */ /* 0x000fca0000011604 */
[----:B------:R-:W-:-:S05]  /*0400*/  IMAD.U32 R6, R4, -0x4, RZ ;  /* 0xfffffffc04067824 */ /* 0x000fca00078e00ff */
[C---:B------:R-:W-:Y:S02]  /*0410*/  ISETP.EQ.AND P3, PT, R6.reuse, -0x18, PT ;  /* 0xffffffe80600780c */ /* 0x040fe40003f62270 */
[C---:B------:R-:W-:Y:S02]  /*0420*/  ISETP.EQ.AND P4, PT, R6.reuse, -0x14, PT ;  /* 0xffffffec0600780c */ /* 0x040fe40003f82270 */
[C---:B------:R-:W-:Y:S02]  /*0430*/  ISETP.EQ.AND P2, PT, R6.reuse, -0x10, PT ;  /* 0xfffffff00600780c */ /* 0x040fe40003f42270 */
[C---:B------:R-:W-:Y:S02]  /*0440*/  ISETP.EQ.AND P1, PT, R6.reuse, -0xc, PT ;  /* 0xfffffff40600780c */ /* 0x040fe40003f22270 */
[C---:B------:R-:W-:Y:S02]  /*0450*/  ISETP.EQ.AND P0, PT, R6.reuse, -0x8, PT ;  /* 0xfffffff80600780c */ /* 0x040fe40003f02270 */
[----:B------:R-:W-:-:S03]  /*0460*/  ISETP.EQ.AND P5, PT, R6, RZ, PT ;  /* 0x000000ff0600720c */ /* 0x000fc60003fa2270 */
[----:B------:R-:W-:Y:S02]  /*0470*/  @P3 MOV R4, R9 ;  /* 0x0000000900043202 */ /* 0x000fe40000000f00 */
[C---:B------:R-:W-:Y:S01]  /*0480*/  ISETP.EQ.AND P3, PT, R6.reuse, -0x4, PT ;  /* 0xfffffffc0600780c */ /* 0x040fe20003f62270 */
[----:B------:R-:W-:Y:S02]  /*0490*/  @P4 IMAD.MOV.U32 R5, RZ, RZ, R9 ;  /* 0x000000ffff054224 */ /* 0x000fe400078e0009 */
[----:B------:R-:W-:Y:S01]  /*04a0*/  @P4 IMAD.MOV.U32 R4, RZ, RZ, R10 ;  /* 0x000000ffff044224 */ /* 0x000fe200078e000a */
[----:B------:R-:W-:Y:S01]  /*04b0*/  ISETP.EQ.AND P4, PT, R6, 0x4, PT ;  /* 0x000000040600780c */ /* 0x000fe20003f82270 */
[----:B------:R-:W-:Y:S02]  /*04c0*/  @P2 IMAD.MOV.U32 R4, RZ, RZ, R12 ;  /* 0x000000ffff042224 */ /* 0x000fe400078e000c */
[----:B------:R-:W-:Y:S02]  /*04d0*/  @P1 IMAD.MOV.U32 R4, RZ, RZ, R13 ;  /* 0x000000ffff041224 */ /* 0x000fe400078e000d */
[----:B------:R-:W-:-:S02]  /*04e0*/  @P0 IMAD.MOV.U32 R4, RZ, RZ, R14 ;  /* 0x000000ffff040224 */ /* 0x000fc400078e000e */
[----:B------:R-:W-:Y:S01]  /*04f0*/  @P2 IMAD.MOV.U32 R5, RZ, RZ, R10 ;  /* 0x000000ffff052224 */ /* 0x000fe200078e000a */
[----:B------:R-:W-:Y:S01]  /*0500*/  @P1 MOV R5, R12 ;  /* 0x0000000c00051202 */ /* 0x000fe20000000f00 */
[----:B------:R-:W-:Y:S01]  /*0510*/  @P0 IMAD.MOV.U32 R5, RZ, RZ, R13 ;  /* 0x000000ffff050224 */ /* 0x000fe200078e000d */
[----:B------:R-:W-:Y:S01]  /*0520*/  @P3 MOV R4, R15 ;  /* 0x0000000f00043202 */ /* 0x000fe20000000f00 */
[----:B------:R-:W-:Y:S02]  /*0530*/  @P5 IMAD.MOV.U32 R4, RZ, RZ, R11 ;  /* 0x000000ffff045224 */ /* 0x000fe400078e000b */
[----:B------:R-:W-:Y:S02]  /*0540*/  @P3 IMAD.MOV.U32 R5, RZ, RZ, R14 ;  /* 0x000000ffff053224 */ /* 0x000fe400078e000e */
[----:B------:R-:W-:Y:S02]  /*0550*/  @P5 IMAD.MOV.U32 R5, RZ, RZ, R15 ;  /* 0x000000ffff055224 */ /* 0x000fe400078e000f */
[----:B------:R-:W-:-:S02]  /*0560*/  @P4 IMAD.MOV.U32 R5, RZ, RZ, R11 ;  /* 0x000000ffff054224 */ /* 0x000fc400078e000b */
[----:B------:R-:W-:Y:S01]  /*0570*/  IMAD.MOV.U32 R8, RZ, RZ, R4 ;  /* 0x000000ffff087224 */ /* 0x000fe200078e0004 */
[----:B------:R-:W-:Y:S06]  /*0580*/  @!P6 BRA `(.L_x_4) ;  /* 0x00000000002ce947 */ /* 0x000fec0003800000 */
[----:B------:R-:W-:Y:S01]  /*0590*/  @P2 MOV R4, R9 ;  /* 0x0000000900042202 */ /* 0x000fe20000000f00 */
[----:B------:R-:W-:Y:S01]  /*05a0*/  @P1 IMAD.MOV.U32 R4, RZ, RZ, R10 ;  /* 0x000000ffff041224 */ /* 0x000fe200078e000a */
[----:B------:R-:W-:Y:S01]  /*05b0*/  LOP3.LUT R3, R3, 0x1f, RZ, 0xc0, !PT ;  /* 0x0000001f03037812 */ /* 0x000fe200078ec0ff */
[----:B------:R-:W-:Y:S01]  /*05c0*/  @P0 IMAD.MOV.U32 R4, RZ, RZ, R12 ;  /* 0x000000ffff040224 */ /* 0x000fe200078e000c */
[----:B------:R-:W-:Y:S01]  /*05d0*/  ISETP.EQ.AND P0, PT, R6, 0x8, PT ;  /* 0x000000080600780c */ /* 0x000fe20003f02270 */
[----:B------:R-:W-:Y:S01]  /*05e0*/  @P3 IMAD.MOV.U32 R4, RZ, RZ, R13 ;  /* 0x000000ffff043224 */ /* 0x000fe200078e000d */
[----:B------:R-:W-:Y:S01]  /*05f0*/  SHF.L.W.U32.HI R8, R5, R3, R8 ;  /* 0x0000000305087219 */ /* 0x000fe20000010e08 */
[----:B------:R-:W-:Y:S01]  /*0600*/  @P5 IMAD.MOV.U32 R4, RZ, RZ, R14 ;  /* 0x000000ffff045224 */ /* 0x000fe200078e000e */
[----:B------:R-:W-:-:S09]  /*0610*/  @P4 MOV R4, R15 ;  /* 0x0000000f00044202 */ /* 0x000fd20000000f00 */
[----:B------:R-:W-:-:S05]  /*0620*/  @P0 IMAD.MOV.U32 R4, RZ, RZ, R11 ;  /* 0x000000ffff040224 */ /* 0x000fca00078e000b */
[----:B------:R-:W-:-:S07]  /*0630*/  SHF.L.W.U32.HI R5, R4, R3, R5 ;  /* 0x0000000304057219 */ /* 0x000fce0000010e05 */
.L_x_4:
[----:B------:R-:W-:Y:S05]  /*0640*/  BSYNC.RECONVERGENT B1 ;  /* 0x0000000000017941 */ /* 0x000fea0003800200 */
.L_x_3:
[C---:B------:R-:W-:Y:S01]  /*0650*/  SHF.L.W.U32.HI R9, R5.reuse, 0x2, R8 ;  /* 0x0000000205097819 */ /* 0x040fe20000010e08 */
[----:B------:R-:W-:Y:S01]  /*0660*/  IMAD.SHL.U32 R5, R5, 0x4, RZ ;  /* 0x0000000405057824 */ /* 0x000fe200078e00ff */
[----:B------:R-:W-:Y:S01]  /*0670*/  UMOV UR4, 0x54442d19 ;  /* 0x54442d1900047882 */ /* 0x000fe20000000000 */
[----:B------:R-:W-:Y:S01]  /*0680*/  UMOV UR5, 0x3bf921fb ;  /* 0x3bf921fb00057882 */ /* 0x000fe20000000000 */
[----:B------:R-:W-:Y:S02]  /*0690*/  SHF.R.S32.HI R4, RZ, 0x1f, R9 ;  /* 0x0000001fff047819 */ /* 0x000fe40000011409 */
[----:B------:R-:W-:Y:S02]  /*06a0*/  ISETP.GE.AND P0, PT, R0, RZ, PT ;  /* 0x000000ff0000720c */ /* 0x000fe40003f06270 */
[C---:B------:R-:W-:Y:S02]  /*06b0*/  LOP3.LUT R6, R4.reuse, R5, RZ, 0x3c, !PT ;  /* 0x0000000504067212 */ /* 0x040fe400078e3cff */
[----:B------:R-:W-:-:S02]  /*06c0*/  LOP3.LUT R7, R4, R9, RZ, 0x3c, !PT ;  /* 0x0000000904077212 */ /* 0x000fc400078e3cff */
[----:B------:R-:W-:Y:S02]  /*06d0*/  SHF.R.U32.HI R3, RZ, 0x1e, R8 ;  /* 0x0000001eff037819 */ /* 0x000fe40000011608 */
[----:B------:R-:W0:Y:S01]  /*06e0*/  I2F.F64.S64 R4, R6 ;  /* 0x0000000600047312 */ /* 0x000e220000301c00 */
[C---:B------:R-:W-:Y:S02]  /*06f0*/  LOP3.LUT R0, R9.reuse, R0, RZ, 0x3c, !PT ;  /* 0x0000000009007212 */ /* 0x040fe400078e3cff */
[----:B------:R-:W-:Y:S02]  /*0700*/  LEA.HI R3, R9, R3, RZ, 0x1 ;  /* 0x0000000309037211 */ /* 0x000fe400078f08ff */
[----:B------:R-:W-:-:S03]  /*0710*/  ISETP.GE.AND P1, PT, R0, RZ, PT ;  /* 0x000000ff0000720c */ /* 0x000fc60003f26270 */
[----:B------:R-:W-:-:S04]  /*0720*/  IMAD.MOV R0, RZ, RZ, -R3 ;  /* 0x000000ffff007224 */ /* 0x000fc800078e0a03 */
[----:B------:R-:W-:Y:S01]  /*0730*/  @!P0 IMAD.MOV.U32 R3, RZ, RZ, R0 ;  /* 0x000000ffff038224 */ /* 0x000fe200078e0000 */
[----:B0-----:R-:W-:-:S10]  /*0740*/  DMUL R4, R4, UR4 ;  /* 0x0000000404047c28 */ /* 0x001fd40008000000 */
[----:B------:R-:W0:Y:S02]  /*0750*/  F2F.F32.F64 R4, R4 ;  /* 0x0000000400047310 */ /* 0x000e240000301000 */
[----:B0-----:R-:W-:-:S07]  /*0760*/  FSEL R6, -R4, R4, !P1 ;  /* 0x0000000404067208 */ /* 0x001fce0004800100 */
.L_x_1:
[----:B------:R-:W-:Y:S05]  /*0770*/  BSYNC.RECONVERGENT B0 ;  /* 0x0000000000007941 */ /* 0x000fea0003800200 */
.L_x_0:
[----:B------:R-:W-:Y:S01]  /*0780*/  MOV R0, 0x37cbac00 ;  /* 0x37cbac0000007802 */ /* 0x000fe20000000f00 */
[----:B------:R-:W-:Y:S01]  /*0790*/  FMUL R7, R6, R6 ;  /* 0x0000000606077220 */ /* 0x000fe20000400000 */
[----:B------:R-:W-:Y:S01]  /*07a0*/  LOP3.LUT R8, R3, 0x1, RZ, 0xc0, !PT ;  /* 0x0000000103087812 */ /* 0x000fe200078ec0ff */
[----:B------:R-:W0:Y:S01]  /*07b0*/  LDC.64 R4, c[0x0][0x380] ;  /* 0x0000e000ff047b82 */ /* 0x000e220000000a00 */
[----:B------:R-:W-:Y:S02]  /*07c0*/  IMAD.MOV.U32 R9, RZ, RZ, 0x3effffff ;  /* 0x3effffffff097424 */ /* 0x000fe400078e00ff */
[----:B------:R-:W-:Y:S01]  /*07d0*/  FFMA R0, R7, R0, -0.0013887860113754868507 ;  /* 0xbab607ed07007423 */ /* 0x000fe20000000000 */
[----:B------:R-:W-:Y:S01]  /*07e0*/  ISETP.NE.U32.AND P0, PT, R8, 0x1, PT ;  /* 0x000000010800780c */ /* 0x000fe20003f05070 */
[----:B------:R-:W-:Y:S01]  /*07f0*/  IMAD.MOV.U32 R8, RZ, RZ, 0x3d2aaabb ;  /* 0x3d2aaabbff087424 */ /* 0x000fe200078e00ff */
[----:B------:R-:W-:Y:S02]  /*0800*/  LOP3.LUT P1, RZ, R3, 0x2, RZ, 0xc0, !PT ;  /* 0x0000000203ff7812 */ /* 0x000fe4000782c0ff */
[----:B------:R-:W-:-:S02]  /*0810*/  FSEL R0, R0, -0.00019574658654164522886, !P0 ;  /* 0xb94d415300007808 */ /* 0x000fc40004000000 */
[----:B------:R-:W-:Y:S02]  /*0820*/  FSEL R8, R8, 0.0083327032625675201416, !P0 ;  /* 0x3c0885e408087808 */ /* 0x000fe40004000000 */
[----:B------:R-:W-:-:S03]  /*0830*/  FSEL R3, -R9, -0.16666662693023681641, !P0 ;  /* 0xbe2aaaa809037808 */ /* 0x000fc60004000100 */
[----:B------:R-:W-:Y:S01]  /*0840*/  FFMA R8, R7, R0, R8 ;  /* 0x0000000007087223 */ /* 0x000fe20000000008 */
[----:B------:R-:W-:-:S03]  /*0850*/  FSEL R0, R6, 1, P0 ;  /* 0x3f80000006007808 */ /* 0x000fc60000000000 */
[C---:B------:R-:W-:Y:S02]  /*0860*/  FFMA R3, R7.reuse, R8, R3 ;  /* 0x0000000807037223 */ /* 0x040fe40000000003 */
[----:B------:R-:W-:-:S04]  /*0870*/  FFMA R7, R7, R0, RZ ;  /* 0x0000000007077223 */ /* 0x000fc800000000ff */
[----:B------:R-:W-:Y:S01]  /*0880*/  FFMA R3, R7, R3, R0 ;  /* 0x0000000307037223 */ /* 0x000fe20000000000 */
[----:B0-----:R-:W-:-:S04]  /*0890*/  IMAD.WIDE R4, R2, 0x4, R4 ;  /* 0x0000000402047825 */ /* 0x001fc800078e0204 */
[----:B------:R-:W-:-:S05]  /*08a0*/  @P1 FADD R3, RZ, -R3 ;  /* 0x80000003ff031221 */ /* 0x000fca0000000000 */
[----:B------:R-:W-:Y:S01]  /*08b0*/  STG.E desc[UR6][R4.64], R3 ;  /* 0x0000000304007986 */ /* 0x000fe2000c101906 */
[----:B------:R-:W-:Y:S05]  /*08c0*/  EXIT ;  /* 0x000000000000794d */ /* 0x000fea0003800000 */
.L_x_5:
[----:B------:R-:W-:-:S00]  /*08d0*/  BRA `(.L_x_5) ;  /* 0xfffffffc00fc7947 */ /* 0x000fc0000383ffff */
[----:B------:R-:W-:-:S00]  /*08e0*/  NOP ;  /* 0x0000000000007918 */ /* 0x000fc00000000000 */
        /* <DEDUP_REMOVED lines=9> */
.L_x_15:


//--------------------- .text._Z14MatrixMultiplyiiiPfiS_iS_i --------------------------
	.section	.text._Z14MatrixMultiplyiiiPfiS_iS_i,"ax",@progbits
	.align	128
        .global         _Z14MatrixMultiplyiiiPfiS_iS_i
        .type           _Z14MatrixMultiplyiiiPfiS_iS_i,@function
        .size           _Z14MatrixMultiplyiiiPfiS_iS_i,(.L_x_16 - _Z14MatrixMultiplyiiiPfiS_iS_i)
        .other          _Z14MatrixMultiplyiiiPfiS_iS_i,@"STO_CUDA_ENTRY STV_DEFAULT"
_Z14MatrixMultiplyiiiPfiS_iS_i:
.text._Z14MatrixMultiplyiiiPfiS_iS_i:
[----:B------:R-:W-:Y:S01]  /*0000*/  LDC R1, c[0x0][0x37c] ;  /* 0x0000df00ff017b82 */ /* 0x000fe20000000800 */
[----:B------:R-:W0:Y:S01]  /*0010*/  S2R R17, SR_CTAID.X ;  /* 0x0000000000117919 */ /* 0x000e220000002500 */
[----:B------:R-:W1:Y:S01]  /*0020*/  LDCU.64 UR4, c[0x0][0x380] ;  /* 0x00007000ff0477ac */ /* 0x000e620008000a00 */
[----:B------:R-:W2:Y:S01]  /*0030*/  S2R R16, SR_CTAID.Y ;  /* 0x0000000000107919 */ /* 0x000ea20000002600 */
[----:B------:R-:W3:Y:S01]  /*0040*/  S2R R12, SR_TID.X ;  /* 0x00000000000c7919 */ /* 0x000ee20000002100 */
[----:B------:R-:W4:Y:S01]  /*0050*/  S2R R13, SR_TID.Y ;  /* 0x00000000000d7919 */ /* 0x000f220000002200 */
[C---:B0-----:R-:W-:Y:S02]  /*0060*/  LEA R14, R17.reuse, 0x20, 0x5 ;  /* 0x00000020110e7811 */ /* 0x041fe400078e28ff */
[----:B--2---:R-:W-:Y:S02]  /*0070*/  LEA R15, R16, 0x20, 0x5 ;  /* 0x00000020100f7811 */ /* 0x004fe400078e28ff */
[----:B-1----:R-:W-:Y:S01]  /*0080*/  VIMNMX R14, PT, PT, R14, UR4, PT ;  /* 0x000000040e0e7c48 */ /* 0x002fe2000bfe0100 */
[----:B---3--:R-:W-:Y:S01]  /*0090*/  IMAD R17, R17, 0x20, R12 ;  /* 0x0000002011117824 */ /* 0x008fe200078e020c */
[----:B------:R-:W-:Y:S01]  /*00a0*/  VIMNMX R15, PT, PT, R15, UR5, PT ;  /* 0x000000050f0f7c48 */ /* 0x000fe2000bfe0100 */
[----:B----4-:R-:W-:-:S03]  /*00b0*/  IMAD R16, R16, 0x20, R13 ;  /* 0x0000002010107824 */ /* 0x010fc600078e020d */
[----:B------:R-:W-:Y:S02]  /*00c0*/  ISETP.GE.AND P1, PT, R17, R14, PT ;  /* 0x0000000e1100720c */ /* 0x000fe40003f26270 */
[----:B------:R-:W-:-:S13]  /*00d0*/  ISETP.GE.AND P0, PT, R16, R15, PT ;  /* 0x0000000f1000720c */ /* 0x000fda0003f06270 */
[----:B------:R-:W-:Y:S05]  /*00e0*/  @P0 EXIT P1 ;  /* 0x000000000000094d */ /* 0x000fea0000800000 */
[----:B------:R-:W0:Y:S01]  /*00f0*/  LDCU UR4, c[0x0][0x388] ;  /* 0x00007100ff0477ac */ /* 0x000e220008000800 */
[----:B------:R-:W-:Y:S01]  /*0100*/  HFMA2 R11, -RZ, RZ, 0, 0 ;  /* 0x00000000ff0b7431 */ /* 0x000fe200000001ff */
[----:B------:R-:W1:Y:S01]  /*0110*/  LDCU.64 UR8, c[0x0][0x358] ;  /* 0x00006b00ff0877ac */ /* 0x000e620008000a00 */
[----:B0-----:R-:W-:-:S09]  /*0120*/  UISETP.GE.AND UP0, UPT, UR4, 0x1, UPT ;  /* 0x000000010400788c */ /* 0x001fd2000bf06270 */
[----:B-1----:R-:W-:Y:S05]  /*0130*/  BRA.U !UP0, `(.L_x_6) ;  /* 0x0000000908687547 */ /* 0x002fea000b800000 */
[----:B------:R-:W0:Y:S01]  /*0140*/  LDCU UR4, c[0x0][0x3a8] ;  /* 0x00007500ff0477ac */ /* 0x000e220008000800 */
[C---:B------:R-:W-:Y:S01]  /*0150*/  ISETP.GE.OR P0, PT, R17.reuse, R14, P0 ;  /* 0x0000000e1100720c */ /* 0x040fe20000706670 */
[----:B------:R-:W-:Y:S01]  /*0160*/  IMAD.MOV.U32 R11, RZ, RZ, RZ ;  /* 0x000000ffff0b7224 */ /* 0x000fe200078e00ff */
[----:B------:R-:W-:Y:S01]  /*0170*/  MOV R3, RZ ;  /* 0x000000ff00037202 */ /* 0x000fe20000000f00 */
[----:B------:R-:W1:Y:S01]  /*0180*/  LDCU UR5, c[0x0][0x398] ;  /* 0x00007300ff0577ac */ /* 0x000e620008000800 */
[----:B------:R-:W-:Y:S02]  /*0190*/  IMAD.MOV.U32 R19, RZ, RZ, RZ ;  /* 0x000000ffff137224 */ /* 0x000fe400078e00ff */
[----:B0-----:R-:W-:Y:S02]  /*01a0*/  IMAD R21, R12, UR4, R16 ;  /* 0x000000040c157c24 */ /* 0x001fe4000f8e0210 */
[----:B-1----:R-:W-:-:S07]  /*01b0*/  IMAD R18, R17, UR5, R13 ;  /* 0x0000000511127c24 */ /* 0x002fce000f8e020d */
.L_x_13:
[----:B------:R-:W0:Y:S01]  /*01c0*/  LDC R7, c[0x0][0x388] ;  /* 0x0000e200ff077b82 */ /* 0x000e220000000800 */
[----:B------:R-:W-:-:S05]  /*01d0*/  VIADD R6, R3, 0x20 ;  /* 0x0000002003067836 */ /* 0x000fca0000000000 */
[----:B0-----:R-:W-:-:S05]  /*01e0*/  VIMNMX R0, PT, PT, R6, R7, PT ;  /* 0x0000000706007248 */ /* 0x001fca0003fe0100 */
[----:B------:R-:W-:-:S05]  /*01f0*/  IMAD.IADD R8, R0, 0x1, -R3 ;  /* 0x0000000100087824 */ /* 0x000fca00078e0a03 */
[-C--:B------:R-:W-:Y:S02]  /*0200*/  ISETP.GE.AND P1, PT, R13, R8.reuse, PT ;  /* 0x000000080d00720c */ /* 0x080fe40003f26270 */
[----:B------:R-:W-:Y:S02]  /*0210*/  ISETP.GE.AND P2, PT, R12, R8, PT ;  /* 0x000000080c00720c */ /* 0x000fe40003f46270 */
[----:B------:R-:W-:Y:S02]  /*0220*/  ISETP.GE.OR P1, PT, R17, R14, P1 ;  /* 0x0000000e1100720c */ /* 0x000fe40000f26670 */
[----:B------:R-:W-:-:S11]  /*0230*/  ISETP.GE.OR P2, PT, R16, R15, P2 ;  /* 0x0000000f1000720c */ /* 0x000fd60001746670 */
[----:B------:R-:W0:Y:S08]  /*0240*/  @!P1 LDC.64 R4, c[0x0][0x390] ;  /* 0x0000e400ff049b82 */ /* 0x000e300000000a00 */
[----:B------:R-:W1:Y:S01]  /*0250*/  @!P2 LDC.64 R2, c[0x0][0x3a0] ;  /* 0x0000e800ff02ab82 */ /* 0x000e620000000a00 */
[----:B0-----:R-:W-:-:S06]  /*0260*/  @!P1 IMAD.WIDE R4, R18, 0x4, R4 ;  /* 0x0000000412049825 */ /* 0x001fcc00078e0204 */
[----:B------:R0:W2:Y:S01]  /*0270*/  @!P1 LDG.E R4, desc[UR8][R4.64] ;  /* 0x0000000804049981 */ /* 0x0000a2000c1e1900 */
[----:B-1----:R-:W-:-:S06]  /*0280*/  @!P2 IMAD.WIDE R2, R21, 0x4, R2 ;  /* 0x000000041502a825 */ /* 0x002fcc00078e0202 */
[----:B------:R1:W3:Y:S01]  /*0290*/  @!P2 LDG.E R2, desc[UR8][R2.64] ;  /* 0x000000080202a981 */ /* 0x0002e2000c1e1900 */
[----:B------:R-:W4:Y:S01]  /*02a0*/  @!P1 S2R R10, SR_CgaCtaId ;  /* 0x00000000000a9919 */ /* 0x000f220000008800 */
[----:B------:R-:W5:Y:S01]  /*02b0*/  @!P2 S2R R23, SR_CgaCtaId ;  /* 0x000000000017a919 */ /* 0x000f620000008800 */
[----:B------:R-:W-:Y:S02]  /*02c0*/  @!P2 MOV R20, 0x400 ;  /* 0x000004000014a802 */ /* 0x000fe40000000f00 */
[----:B------:R-:W-:Y:S02]  /*02d0*/  @!P1 MOV R9, 0x400 ;  /* 0x0000040000099802 */ /* 0x000fe40000000f00 */
[----:B------:R-:W-:Y:S02]  /*02e0*/  @!P2 IADD3 R20, PT, PT, R20, 0x1000, RZ ;  /* 0x000010001414a810 */ /* 0x000fe40007ffe0ff */
[----:B----4-:R-:W-:Y:S01]  /*02f0*/  @!P1 LEA R10, R10, R9, 0x18 ;  /* 0x000000090a0a9211 */ /* 0x010fe200078ec0ff */
[C-C-:B------:R-:W-:Y:S01]  /*0300*/  @!P1 IMAD R9, R12.reuse, 0x20, R13.reuse ;  /* 0x000000200c099824 */ /* 0x140fe200078e020d */
[----:B-----5:R-:W-:Y:S01]  /*0310*/  @!P2 LEA R20, R23, R20, 0x18 ;  /* 0x000000141714a211 */ /* 0x020fe200078ec0ff */
[----:B------:R-:W-:-:S03]  /*0320*/  @!P2 IMAD R23, R12, 0x20, R13 ;  /* 0x000000200c17a824 */ /* 0x000fc600078e020d */
[----:B------:R-:W-:Y:S01]  /*0330*/  @!P1 LEA R9, R9, R10, 0x2 ;  /* 0x0000000a09099211 */ /* 0x000fe200078e10ff */
[----:B0-----:R-:W-:Y:S01]  /*0340*/  @!P2 IMAD R5, R23, 0x4, R20 ;  /* 0x000000041705a824 */ /* 0x001fe200078e0214 */
[----:B------:R-:W-:Y:S01]  /*0350*/  BSSY.RECONVERGENT B0, `(.L_x_7) ;  /* 0x0000072000007945 */ /* 0x000fe20003800200 */
[----:B-1----:R-:W-:Y:S02]  /*0360*/  IMAD.MOV.U32 R3, RZ, RZ, R6 ;  /* 0x000000ffff037224 */ /* 0x002fe400078e0006 */
[----:B--2---:R0:W-:Y:S04]  /*0370*/  @!P1 STS [R9], R4 ;  /* 0x0000000409009388 */ /* 0x0041e80000000800 */
[----:B---3--:R0:W-:Y:S01]  /*0380*/  @!P2 STS [R5], R2 ;  /* 0x000000020500a388 */ /* 0x0081e20000000800 */
[----:B------:R-:W-:Y:S01]  /*0390*/  BAR.SYNC.DEFER_BLOCKING 0x0 ;  /* 0x0000000000007b1d */ /* 0x000fe20000010000 */
[----:B------:R-:W-:-:S02]  /*03a0*/  ISETP.LT.OR P2, PT, R8, 0x1, P0 ;  /* 0x000000010800780c */ /* 0x000fc40000741670 */
[----:B------:R-:W-:-:S11]  /*03b0*/  ISETP.GE.AND P1, PT, R6, R7, PT ;  /* 0x000000070600720c */ /* 0x000fd60003f26270 */
[----:B0-----:R-:W-:Y:S05]  /*03c0*/  @P2 BRA `(.L_x_8) ;  /* 0x0000000400a82947 */ /* 0x001fea0003800000 */
[----:B------:R-:W-:Y:S01]  /*03d0*/  IMAD R5, R19, -0x20, R0 ;  /* 0xffffffe013057824 */ /* 0x000fe200078e0200 */
[----:B------:R-:W-:Y:S01]  /*03e0*/  LOP3.LUT R22, R0, 0x7, RZ, 0xc0, !PT ;  /* 0x0000000700167812 */ /* 0x000fe200078ec0ff */
[----:B------:R-:W-:Y:S02]  /*03f0*/  IMAD.MOV.U32 R23, RZ, RZ, RZ ;  /* 0x000000ffff177224 */ /* 0x000fe400078e00ff */
[----:B------:R-:W-:Y:S01]  /*0400*/  IMAD.MOV.U32 R20, RZ, RZ, R13 ;  /* 0x000000ffff147224 */ /* 0x000fe200078e000d */
[----:B------:R-:W-:Y:S02]  /*0410*/  IADD3 R2, PT, PT, R5, -0x1, RZ ;  /* 0xffffffff05027810 */ /* 0x000fe40007ffe0ff */
[----:B------:R-:W-:Y:S02]  /*0420*/  ISETP.NE.AND P2, PT, R22, RZ, PT ;  /* 0x000000ff1600720c */ /* 0x000fe40003f45270 */
[----:B------:R-:W-:-:S13]  /*0430*/  ISETP.GE.U32.AND P3, PT, R2, 0x7, PT ;  /* 0x000000070200780c */ /* 0x000fda0003f66070 */
[----:B------:R-:W-:Y:S05]  /*0440*/  @!P3 BRA `(.L_x_9) ;  /* 0x000000000094b947 */ /* 0x000fea0003800000 */
[----:B------:R-:W0:Y:S01]  /*0450*/  S2UR UR6, SR_CgaCtaId ;  /* 0x00000000000679c3 */ /* 0x000e220000008800 */
[----:B------:R-:W-:Y:S01]  /*0460*/  UMOV UR4, 0x400 ;  /* 0x0000040000047882 */ /* 0x000fe20000000000 */
[----:B------:R-:W-:Y:S01]  /*0470*/  IADD3 R23, PT, PT, -R22, R5, RZ ;  /* 0x0000000516177210 */ /* 0x000fe20007ffe1ff */
[----:B------:R-:W-:Y:S01]  /*0480*/  UIADD3 UR5, UPT, UPT, UR4, 0x1000, URZ ;  /* 0x0000100004057890 */ /* 0x000fe2000fffe0ff */
[----:B------:R-:W-:Y:S02]  /*0490*/  IMAD R5, R19, 0x20, R22 ;  /* 0x0000002013057824 */ /* 0x000fe400078e0216 */
[----:B------:R-:W-:-:S03]  /*04a0*/  IMAD.MOV.U32 R20, RZ, RZ, R13 ;  /* 0x000000ffff147224 */ /* 0x000fc600078e000d */
[----:B------:R-:W-:Y:S01]  /*04b0*/  IADD3 R2, PT, PT, -R0, R5, RZ ;  /* 0x0000000500027210 */ /* 0x000fe20007ffe1ff */
[----:B0-----:R-:W-:Y:S02]  /*04c0*/  ULEA UR4, UR6, UR4, 0x18 ;  /* 0x0000000406047291 */ /* 0x001fe4000f8ec0ff */
[----:B------:R-:W-:-:S04]  /*04d0*/  ULEA UR5, UR6, UR5, 0x18 ;  /* 0x0000000506057291 */ /* 0x000fc8000f8ec0ff */
[----:B------:R-:W-:Y:S02]  /*04e0*/  LEA R24, R12, UR4, 0x7 ;  /* 0x000000040c187c11 */ /* 0x000fe4000f8e38ff */
[----:B------:R-:W-:-:S03]  /*04f0*/  LEA R25, R13, UR5, 0x2 ;  /* 0x000000050d197c11 */ /* 0x000fc6000f8e10ff */
[----:B------:R-:W-:Y:S02]  /*0500*/  VIADD R24, R24, 0x10 ;  /* 0x0000001018187836 */ /* 0x000fe40000000000 */
[----:B------:R-:W-:-:S07]  /*0510*/  VIADD R25, R25, 0x200 ;  /* 0x0000020019197836 */ /* 0x000fce0000000000 */
.L_x_10:
[----:B------:R-:W-:Y:S01]  /*0520*/  LDS R8, [R25+-0x200] ;  /* 0xfffe000019087984 */ /* 0x000fe20000000800 */
[----:B------:R-:W-:Y:S01]  /*0530*/  IADD3 R2, PT, PT, R2, 0x8, RZ ;  /* 0x0000000802027810 */ /* 0x000fe20007ffe0ff */
[----:B------:R-:W-:Y:S02]  /*0540*/  VIADD R20, R20, 0x100 ;  /* 0x0000010014147836 */ /* 0x000fe40000000000 */
[----:B------:R-:W0:Y:S01]  /*0550*/  LDS.128 R4, [R24+-0x10] ;  /* 0xfffff00018047984 */ /* 0x000e220000000c00 */
[----:B------:R-:W-:-:S03]  /*0560*/  ISETP.NE.AND P3, PT, R2, RZ, PT ;  /* 0x000000ff0200720c */ /* 0x000fc60003f65270 */
[----:B------:R-:W1:Y:S04]  /*0570*/  LDS R9, [R25+-0x180] ;  /* 0xfffe800019097984 */ /* 0x000e680000000800 */
[----:B------:R-:W2:Y:S04]  /*0580*/  LDS R10, [R25+-0x100] ;  /* 0xffff0000190a7984 */ /* 0x000ea80000000800 */
[----:B------:R-:W3:Y:S04]  /*0590*/  LDS R26, [R25+-0x80] ;  /* 0xffff8000191a7984 */ /* 0x000ee80000000800 */
[----:B------:R-:W-:Y:S01]  /*05a0*/  LDS R29, [R25+0x180] ;  /* 0x00018000191d7984 */ /* 0x000fe20000000800 */
[----:B0-----:R-:W-:-:S04]  /*05b0*/  FFMA R4, R4, R8, R11 ;  /* 0x0000000804047223 */ /* 0x001fc8000000000b */
[----:B-1----:R-:W-:Y:S02]  /*05c0*/  FFMA R9, R9, R5, R4 ;  /* 0x0000000509097223 */ /* 0x002fe40000000004 */
[----:B------:R-:W-:Y:S02]  /*05d0*/  LDS R5, [R25] ;  /* 0x0000000019057984 */ /* 0x000fe40000000800 */
[----:B--2---:R-:W-:Y:S02]  /*05e0*/  FFMA R27, R10, R6, R9 ;  /* 0x000000060a1b7223 */ /* 0x004fe40000000009 */
[----:B------:R0:W1:Y:S02]  /*05f0*/  LDS.128 R8, [R24] ;  /* 0x0000000018087984 */ /* 0x0000640000000c00 */
[----:B---3--:R-:W-:Y:S02]  /*0600*/  FFMA R7, R26, R7, R27 ;  /* 0x000000071a077223 */ /* 0x008fe4000000001b */
[----:B------:R-:W2:Y:S04]  /*0610*/  LDS R27, [R25+0x80] ;  /* 0x00008000191b7984 */ /* 0x000ea80000000800 */
[----:B------:R3:W4:Y:S01]  /*0620*/  LDS R4, [R25+0x100] ;  /* 0x0001000019047984 */ /* 0x0007220000000800 */
[----:B0-----:R-:W-:Y:S01]  /*0630*/  VIADD R24, R24, 0x20 ;  /* 0x0000002018187836 */ /* 0x001fe20000000000 */
[----:B---3--:R-:W-:Y:S01]  /*0640*/  IADD3 R25, PT, PT, R25, 0x400, RZ ;  /* 0x0000040019197810 */ /* 0x008fe20007ffe0ff */
[----:B-1----:R-:W-:-:S04]  /*0650*/  FFMA R8, R8, R5, R7 ;  /* 0x0000000508087223 */ /* 0x002fc80000000007 */
[----:B--2---:R-:W-:-:S04]  /*0660*/  FFMA R9, R27, R9, R8 ;  /* 0x000000091b097223 */ /* 0x004fc80000000008 */
[----:B----4-:R-:W-:-:S04]  /*0670*/  FFMA R4, R4, R10, R9 ;  /* 0x0000000a04047223 */ /* 0x010fc80000000009 */
[----:B------:R-:W-:Y:S01]  /*0680*/  FFMA R11, R29, R11, R4 ;  /* 0x0000000b1d0b7223 */ /* 0x000fe20000000004 */
[----:B------:R-:W-:Y:S06]  /*0690*/  @P3 BRA `(.L_x_10) ;  /* 0xfffffffc00a03947 */ /* 0x000fec000383ffff */
.L_x_9:
[----:B------:R-:W-:Y:S01]  /*06a0*/  LOP3.LUT R24, R0, 0x3, RZ, 0xc0, !PT ;  /* 0x0000000300187812 */ /* 0x000fe200078ec0ff */
[----:B------:R-:W-:Y:S06]  /*06b0*/  @!P2 BRA `(.L_x_8) ;  /* 0x0000000000eca947 */ /* 0x000fec0003800000 */
[----:B------:R-:W-:Y:S01]  /*06c0*/  VIADD R22, R22, 0xffffffff ;  /* 0xffffffff16167836 */ /* 0x000fe20000000000 */
[----:B------:R-:W-:-:S04]  /*06d0*/  ISETP.NE.AND P3, PT, R24, RZ, PT ;  /* 0x000000ff1800720c */ /* 0x000fc80003f65270 */
[----:B------:R-:W-:-:S13]  /*06e0*/  ISETP.GE.U32.AND P2, PT, R22, 0x3, PT ;  /* 0x000000031600780c */ /* 0x000fda0003f46070 */
[----:B------:R-:W-:Y:S05]  /*06f0*/  @!P2 BRA `(.L_x_11) ;  /* 0x000000000058a947 */ /* 0x000fea0003800000 */
[----:B------:R-:W0:Y:S01]  /*0700*/  S2UR UR5, SR_CgaCtaId ;  /* 0x00000000000579c3 */ /* 0x000e220000008800 */
[----:B------:R-:W-:Y:S01]  /*0710*/  UMOV UR4, 0x400 ;  /* 0x0000040000047882 */ /* 0x000fe20000000000 */
[----:B------:R-:W-:Y:S01]  /*0720*/  IMAD R2, R12, 0x20, R23 ;  /* 0x000000200c027824 */ /* 0x000fe200078e0217 */
[----:B------:R-:W-:Y:S01]  /*0730*/  UIADD3 UR6, UPT, UPT, UR4, 0x1000, URZ ;  /* 0x0000100004067890 */ /* 0x000fe2000fffe0ff */
[----:B------:R-:W-:Y:S01]  /*0740*/  IADD3 R23, PT, PT, R23, 0x4, RZ ;  /* 0x0000000417177810 */ /* 0x000fe20007ffe0ff */
[----:B0-----:R-:W-:Y:S02]  /*0750*/  ULEA UR4, UR5, UR4, 0x18 ;  /* 0x0000000405047291 */ /* 0x001fe4000f8ec0ff */
[----:B------:R-:W-:-:S04]  /*0760*/  ULEA UR6, UR5, UR6, 0x18 ;  /* 0x0000000605067291 */ /* 0x000fc8000f8ec0ff */
[----:B------:R-:W-:Y:S02]  /*0770*/  LEA R2, R2, UR4, 0x2 ;  /* 0x0000000402027c11 */ /* 0x000fe4000f8e10ff */
[C---:B------:R-:W-:Y:S01]  /*0780*/  LEA R5, R20.reuse, UR6, 0x2 ;  /* 0x0000000614057c11 */ /* 0x040fe2000f8e10ff */
[----:B------:R-:W-:Y:S02]  /*0790*/  VIADD R20, R20, 0x80 ;  /* 0x0000008014147836 */ /* 0x000fe40000000000 */
[----:B------:R-:W-:Y:S04]  /*07a0*/  LDS R4, [R2] ;  /* 0x0000000002047984 */ /* 0x000fe80000000800 */
[----:B------:R-:W0:Y:S04]  /*07b0*/  LDS R6, [R5] ;  /* 0x0000000005067984 */ /* 0x000e280000000800 */
[----:B------:R-:W-:Y:S04]  /*07c0*/  LDS R7, [R2+0x4] ;  /* 0x0000040002077984 */ /* 0x000fe80000000800 */
[----:B------:R-:W1:Y:S04]  /*07d0*/  LDS R8, [R5+0x80] ;  /* 0x0000800005087984 */ /* 0x000e680000000800 */
[----:B------:R-:W-:Y:S04]  /*07e0*/  LDS R9, [R2+0x8] ;  /* 0x0000080002097984 */ /* 0x000fe80000000800 */
[----:B------:R-:W2:Y:S04]  /*07f0*/  LDS R10, [R5+0x100] ;  /* 0x00010000050a7984 */ /* 0x000ea80000000800 */
[----:B------:R-:W-:Y:S04]  /*0800*/  LDS R25, [R2+0xc] ;  /* 0x00000c0002197984 */ /* 0x000fe80000000800 */
[----:B------:R-:W3:Y:S01]  /*0810*/  LDS R22, [R5+0x180] ;  /* 0x0001800005167984 */ /* 0x000ee20000000800 */
[----:B0-----:R-:W-:-:S04]  /*0820*/  FFMA R4, R4, R6, R11 ;  /* 0x0000000604047223 */ /* 0x001fc8000000000b */
[----:B-1----:R-:W-:-:S04]  /*0830*/  FFMA R4, R7, R8, R4 ;  /* 0x0000000807047223 */ /* 0x002fc80000000004 */
[----:B--2---:R-:W-:-:S04]  /*0840*/  FFMA R4, R9, R10, R4 ;  /* 0x0000000a09047223 */ /* 0x004fc80000000004 */
[----:B---3--:R-:W-:-:S07]  /*0850*/  FFMA R11, R25, R22, R4 ;  /* 0x00000016190b7223 */ /* 0x008fce0000000004 */
.L_x_11:
[----:B------:R-:W-:Y:S05]  /*0860*/  @!P3 BRA `(.L_x_8) ;  /* 0x000000000080b947 */ /* 0x000fea0003800000 */
[----:B------:R-:W-:Y:S02]  /*0870*/  ISETP.NE.AND P2, PT, R24, 0x1, PT ;  /* 0x000000011800780c */ /* 0x000fe40003f45270 */
[----:B------:R-:W-:-:S04]  /*0880*/  LOP3.LUT R0, R0, 0x1, RZ, 0xc0, !PT ;  /* 0x0000000100007812 */ /* 0x000fc800078ec0ff */
[----:B------:R-:W-:-:S07]  /*0890*/  ISETP.NE.U32.AND P3, PT, R0, 0x1, PT ;  /* 0x000000010000780c */ /* 0x000fce0003f65070 */
[----:B------:R-:W-:Y:S06]  /*08a0*/  @!P2 BRA `(.L_x_12) ;  /* 0x000000000040a947 */ /* 0x000fec0003800000 */
        /* <DEDUP_REMOVED lines=13> */
[----:B------:R-:W1:Y:S01]  /*0980*/  LDS R6, [R4+0x80] ;  /* 0x0000800004067984 */ /* 0x000e620000000800 */
[----:B0-----:R-:W-:-:S04]  /*0990*/  FFMA R2, R2, R5, R11 ;  /* 0x0000000502027223 */ /* 0x001fc8000000000b */
[----:B-1----:R-:W-:-:S07]  /*09a0*/  FFMA R11, R7, R6, R2 ;  /* 0x00000006070b7223 */ /* 0x002fce0000000002 */
.L_x_12:
[----:B------:R-:W-:Y:S05]  /*09b0*/  @P3 BRA `(.L_x_8) ;  /* 0x00000000002c3947 */ /* 0x000fea0003800000 */
[----:B------:R-:W0:Y:S01]  /*09c0*/  S2UR UR5, SR_CgaCtaId ;  /* 0x00000000000579c3 */ /* 0x000e220000008800 */
[----:B------:R-:W-:Y:S01]  /*09d0*/  UMOV UR4, 0x400 ;  /* 0x0000040000047882 */ /* 0x000fe20000000000 */
[----:B------:R-:W-:Y:S01]  /*09e0*/  IMAD R23, R12, 0x20, R23 ;  /* 0x000000200c177824 */ /* 0x000fe200078e0217 */
[----:B------:R-:W-:-:S04]  /*09f0*/  UIADD3 UR6, UPT, UPT, UR4, 0x1000, URZ ;  /* 0x0000100004067890 */ /* 0x000fc8000fffe0ff */
[----:B0-----:R-:W-:Y:S02]  /*0a00*/  ULEA UR6, UR5, UR6, 0x18 ;  /* 0x0000000605067291 */ /* 0x001fe4000f8ec0ff */
[----:B------:R-:W-:-:S04]  /*0a10*/  ULEA UR4, UR5, UR4, 0x18 ;  /* 0x0000000405047291 */ /* 0x000fc8000f8ec0ff */
[----:B------:R-:W-:Y:S02]  /*0a20*/  LEA R2, R20, UR6, 0x2 ;  /* 0x0000000614027c11 */ /* 0x000fe4000f8e10ff */
[----:B------:R-:W-:-:S04]  /*0a30*/  LEA R23, R23, UR4, 0x2 ;  /* 0x0000000417177c11 */ /* 0x000fc8000f8e10ff */
[----:B------:R-:W-:Y:S04]  /*0a40*/  LDS R2, [R2] ;  /* 0x0000000002027984 */ /* 0x000fe80000000800 */
[----:B------:R-:W0:Y:S02]  /*0a50*/  LDS R0, [R23] ;  /* 0x0000000017007984 */ /* 0x000e240000000800 */
[----:B0-----:R-:W-:-:S07]  /*0a60*/  FFMA R11, R0, R2, R11 ;  /* 0x00000002000b7223 */ /* 0x001fce000000000b */
.L_x_8:
[----:B------:R-:W-:Y:S05]  /*0a70*/  BSYNC.RECONVERGENT B0 ;  /* 0x0000000000007941 */ /* 0x000fea0003800200 */
.L_x_7:
[----:B------:R-:W0:Y:S01]  /*0a80*/  LDC R0, c[0x0][0x3a8] ;  /* 0x0000ea00ff007b82 */ /* 0x000e220000000800 */
[----:B------:R-:W-:Y:S02]  /*0a90*/  IADD3 R18, PT, PT, R18, 0x20, RZ ;  /* 0x0000002012127810 */ /* 0x000fe40007ffe0ff */
[----:B------:R-:W-:Y:S01]  /*0aa0*/  IADD3 R19, PT, PT, R19, 0x1, RZ ;  /* 0x0000000113137810 */ /* 0x000fe20007ffe0ff */
[----:B0-----:R-:W-:-:S04]  /*0ab0*/  IMAD R21, R0, 0x20, R21 ;  /* 0x0000002000157824 */ /* 0x001fc800078e0215 */
[----:B------:R-:W-:Y:S06]  /*0ac0*/  BAR.SYNC.DEFER_BLOCKING 0x0 ;  /* 0x0000000000007b1d */ /* 0x000fec0000010000 */
[----:B------:R-:W-:Y:S05]  /*0ad0*/  @!P1 BRA `(.L_x_13) ;  /* 0xfffffff400b89947 */ /* 0x000fea000383ffff */
.L_x_6:
[----:B------:R-:W-:-:S04]  /*0ae0*/  ISETP.GE.AND P0, PT, R16, R15, PT ;  /* 0x0000000f1000720c */ /* 0x000fc80003f06270 */
[----:B------:R-:W-:-:S13]  /*0af0*/  ISETP.GE.OR P0, PT, R17, R14, P0 ;  /* 0x0000000e1100720c */ /* 0x000fda0000706670 */
[----:B------:R-:W-:Y:S05]  /*0b00*/  @P0 EXIT ;  /* 0x000000000000094d */ /* 0x000fea0003800000 */
[----:B------:R-:W0:Y:S01]  /*0b10*/  LDC.64 R2, c[0x0][0x3b0] ;  /* 0x0000ec00ff027b82 */ /* 0x000e220000000a00 */
[----:B------:R-:W1:Y:S02]  /*0b20*/  LDCU UR4, c[0x0][0x3b8] ;  /* 0x00007700ff0477ac */ /* 0x000e640008000800 */
[----:B-1----:R-:W-:-:S04]  /*0b30*/  IMAD R17, R17, UR4, R16 ;  /* 0x0000000411117c24 */ /* 0x002fc8000f8e0210 */
[----:B0-----:R-:W-:-:S05]  /*0b40*/  IMAD.WIDE R2, R17, 0x4, R2 ;  /* 0x0000000411027825 */ /* 0x001fca00078e0202 */
[----:B------:R-:W2:Y:S02]  /*0b50*/  LDG.E R0, desc[UR8][R2.64] ;  /* 0x0000000802007981 */ /* 0x000ea4000c1e1900 */
[----:B--2---:R-:W-:-:S05]  /*0b60*/  FADD R11, R0, R11 ;  /* 0x0000000b000b7221 */ /* 0x004fca0000000000 */
[----:B------:R-:W-:Y:S01]  /*0b70*/  STG.E desc[UR8][R2.64], R11 ;  /* 0x0000000b02007986 */ /* 0x000fe2000c101908 */
[----:B------:R-:W-:Y:S05]  /*0b80*/  EXIT ;  /* 0x000000000000794d */ /* 0x000fea0003800000 */
.L_x_14:
        /* <DEDUP_REMOVED lines=15> */
.L_x_16:


//--------------------- .nv.global.init           --------------------------
	.section	.nv.global.init,"aw",@progbits
	.align	4
.nv.global.init:
	.type		__cudart_i2opi_f,@object
	.size		__cudart_i2opi_f,(.L_0 - __cudart_i2opi_f)
__cudart_i2opi_f:
        /*0000*/ 	.byte	0x41, 0x90, 0x43, 0x3c, 0x99, 0x95, 0x62, 0xdb, 0xc0, 0xdd, 0x34, 0xf5, 0xd1, 0x57, 0x27, 0xfc
        /*0010*/ 	.byte	0x29, 0x15, 0x44, 0x4e, 0x6e, 0x83, 0xf9, 0xa2
.L_0:


//--------------------- .nv.shared.reserved.0     --------------------------
	.section	.nv.shared.reserved.0,"aw",@nobits
	.weak		__nv_reservedSMEM_offset_0_alias
	.size		__nv_reservedSMEM_offset_0_alias, 0, 64
	.other		__nv_reservedSMEM_offset_0_alias,@"STO_CUDA_RESERVED_SHARED STV_DEFAULT"
__nv_reservedSMEM_offset_0_alias:
	.zero		0
	.zero		64


//--------------------- .nv.shared._Z14MatrixMultiplyiiiPfiS_iS_i --------------------------
	.section	.nv.shared._Z14MatrixMultiplyiiiPfiS_iS_i,"aw",@nobits
	.sectionflags	@""
	.align	4
.nv.shared._Z14MatrixMultiplyiiiPfiS_iS_i:
	.zero		9216


//--------------------- .nv.constant0._Z14sineActivationPfS_if --------------------------
	.section	.nv.constant0._Z14sineActivationPfS_if,"a",@progbits
	.sectionflags	@""
	.align	4
.nv.constant0._Z14sineActivationPfS_if:
	.zero		920


//--------------------- .nv.constant0._Z14MatrixMultiplyiiiPfiS_iS_i --------------------------
	.section	.nv.constant0._Z14MatrixMultiplyiiiPfiS_iS_i,"a",@progbits
	.sectionflags	@""
	.align	4
.nv.constant0._Z14MatrixMultiplyiiiPfiS_iS_i:
	.zero		956


//--------------------- SYMBOLS --------------------------

	.type		.nv.reservedSmem.offset0,@object
	.size		.nv.reservedSmem.offset0,0x4
	.type		.nv.reservedSmem.cap,@object
	.size		.nv.reservedSmem.cap,0x4
